//
// Generated by NVIDIA NVVM Compiler
//
// Compiler Build ID: CL-36424714
// Cuda compilation tools, release 13.0, V13.0.88
// Based on NVVM 20.0.0
//

.version 9.0
.target sm_100
.address_size 64

	// .globl	auto_player
.extern .func  (.param .b32 func_retval0) vprintf
(
	.param .b64 vprintf_param_0,
	.param .b64 vprintf_param_1
)
;
.func  (.param .b64 func_retval0) __internal_accurate_pow
(
	.param .b64 __internal_accurate_pow_param_0
)
;
.global .align 4 .b8 precalc_xorwow_matrix[102400];
.global .align 4 .b8 precalc_xorwow_offset_matrix[102400];
.global .align 4 .b8 mrg32k3aM1[2304];
.global .align 4 .b8 mrg32k3aM2[2304];
.global .align 4 .b8 mrg32k3aM1SubSeq[2016];
.global .align 4 .b8 mrg32k3aM2SubSeq[2016];
.global .align 4 .b8 mrg32k3aM1Seq[2304];
.global .align 4 .b8 mrg32k3aM2Seq[2304];
.const .align 8 .b8 __cr_lgamma_table[72];
.global .align 1 .b8 $str[73] = {100, 105, 103, 105, 116, 58, 32, 37, 100, 44, 32, 114, 111, 116, 97, 116, 101, 58, 32, 37, 100, 44, 32, 112, 117, 116, 32, 98, 108, 111, 99, 107, 40, 37, 100, 44, 32, 37, 100, 41, 32, 97, 116, 32, 40, 37, 100, 44, 32, 37, 100, 41, 44, 32, 116, 104, 101, 32, 98, 111, 97, 114, 100, 32, 105, 115, 32, 37, 108, 108, 117, 10};
.global .align 1 .b8 $str$1[72] = {116, 105, 100, 58, 32, 37, 108, 108, 117, 44, 32, 114, 111, 116, 97, 116, 101, 58, 32, 37, 100, 44, 32, 98, 108, 111, 99, 107, 73, 100, 120, 46, 120, 58, 32, 37, 100, 44, 32, 98, 108, 111, 99, 107, 68, 105, 109, 46, 120, 58, 32, 37, 100, 44, 32, 116, 104, 114, 101, 97, 100, 73, 100, 120, 46, 120, 58, 32, 37, 100, 10};
.global .align 1 .b8 $str$2[95] = {102, 105, 110, 100, 32, 97, 32, 115, 111, 108, 117, 116, 105, 111, 110, 32, 119, 105, 116, 104, 32, 116, 105, 100, 58, 32, 37, 108, 108, 117, 44, 32, 120, 32, 114, 111, 116, 97, 116, 101, 58, 32, 37, 100, 44, 32, 98, 108, 111, 99, 107, 73, 100, 120, 46, 120, 58, 32, 37, 100, 44, 32, 98, 108, 111, 99, 107, 68, 105, 109, 46, 120, 58, 32, 37, 100, 44, 32, 116, 104, 114, 101, 97, 100, 73, 100, 120, 46, 120, 58, 32, 37, 100, 10};

.visible .entry auto_player()
{
	.local .align 16 .b8 	__local_depot0[64];
	.reg .b64 	%SP;
	.reg .b64 	%SPL;
	.reg .pred 	%p<69>;
	.reg .b32 	%r<163>;
	.reg .b64 	%rd<81>;
	.reg .b64 	%fd<15>;

	mov.u64 	%SPL, __local_depot0;
	cvta.local.u64 	%SP, %SPL;
	add.u64 	%rd28, %SP, 32;
	add.u64 	%rd1, %SPL, 32;
	mov.u32 	%r1, %ctaid.x;
	mov.u32 	%r2, %ntid.x;
	mul.wide.u32 	%rd29, %r1, %r2;
	mov.u32 	%r3, %tid.x;
	cvt.u64.u32 	%rd30, %r3;
	add.s64 	%rd2, %rd29, %rd30;
	cvt.u32.u64 	%r58, %rd2;
	and.b32  	%r154, %r58, 511;
	setp.eq.s64 	%p1, %rd2, 9477543487;
	@%p1 bra 	$L__BB0_2;
	setp.ne.s64 	%p2, %rd2, 1;
	@%p2 bra 	$L__BB0_3;
$L__BB0_2:
	st.local.u64 	[%rd1], %rd2;
	st.local.v2.u32 	[%rd1+8], {%r154, %r1};
	st.local.v2.u32 	[%rd1+16], {%r2, %r3};
	mov.u64 	%rd31, $str$1;
	cvta.global.u64 	%rd32, %rd31;
	{ // callseq 0, 0
	.param .b64 param0;
	st.param.b64 	[param0], %rd32;
	.param .b64 param1;
	st.param.b64 	[param1], %rd28;
	.param .b32 retval0;
	call.uni (retval0), 
	vprintf, 
	(
	param0, 
	param1
	);
	ld.param.b32 	%r59, [retval0];
	} // callseq 0
$L__BB0_3:
	shr.u64 	%rd74, %rd2, 8;
	cvt.rn.f64.u64 	%fd1, %rd74;
	mov.f64 	%fd2, 0d4024000000000000;
	{
	.reg .b32 %temp; 
	mov.b64 	{%temp, %r5}, %fd2;
	}
	mov.f64 	%fd3, 0d4018000000000000;
	{
	.reg .b32 %temp; 
	mov.b64 	{%temp, %r61}, %fd3;
	}
	and.b32  	%r63, %r61, 2146435072;
	setp.eq.s32 	%p3, %r63, 1073741824;
	{ // callseq 1, 0
	.param .b64 param0;
	st.param.f64 	[param0], 0d4018000000000000;
	.param .b64 retval0;
	call.uni (retval0), 
	__internal_accurate_pow, 
	(
	param0
	);
	ld.param.f64 	%fd4, [retval0];
	} // callseq 1
	setp.lt.s32 	%p4, %r5, 0;
	neg.f64 	%fd6, %fd4;
	selp.f64 	%fd7, %fd6, %fd4, %p3;
	selp.f64 	%fd8, %fd7, %fd4, %p4;
	setp.gt.f64 	%p5, %fd8, %fd1;
	@%p5 bra 	$L__BB0_73;
	setp.lt.u64 	%p6, %rd2, 256;
	@%p6 bra 	$L__BB0_73;
	{ // callseq 2, 0
	.param .b64 param0;
	st.param.f64 	[param0], 0d401C000000000000;
	.param .b64 retval0;
	call.uni (retval0), 
	__internal_accurate_pow, 
	(
	param0
	);
	ld.param.f64 	%fd9, [retval0];
	} // callseq 2
	neg.f64 	%fd11, %fd9;
	mov.f64 	%fd12, 0d401C000000000000;
	{
	.reg .b32 %temp; 
	mov.b64 	{%temp, %r64}, %fd12;
	}
	and.b32  	%r66, %r64, 2146435072;
	setp.eq.s32 	%p7, %r66, 1074790400;
	setp.lt.s32 	%p8, %r5, 0;
	selp.f64 	%fd13, %fd11, %fd9, %p7;
	selp.f64 	%fd14, %fd13, %fd9, %p8;
	setp.ge.f64 	%p9, %fd14, %fd1;
	selp.u32 	%r143, 1, 0, %p9;
	mov.u64 	%rd65, %rd74;
	mov.u32 	%r144, %r143;
$L__BB0_6:
	add.s32 	%r9, %r143, 1;
	mov.b64 	%rd34, 10;
	cvt.u32.u64 	%r67, %rd34;
	mul.hi.u64 	%rd35, %rd65, -3689348814741910323;
	shr.u64 	%rd5, %rd35, 3;
	cvt.u32.u64 	%r68, %rd5;
	mul.lo.s32 	%r69, %r68, %r67;
	cvt.u32.u64 	%r70, %rd65;
	sub.s32 	%r71, %r70, %r69;
	mov.b32 	%r72, 1;
	shl.b32 	%r73, %r72, %r71;
	add.s32 	%r144, %r73, %r144;
	setp.gt.u64 	%p10, %rd65, 9;
	setp.lt.u32 	%p11, %r143, 9;
	and.pred  	%p12, %p10, %p11;
	mov.u64 	%rd65, %rd5;
	mov.u32 	%r143, %r9;
	@%p12 bra 	$L__BB0_6;
	setp.ne.s32 	%p13, %r144, 255;
	@%p13 bra 	$L__BB0_73;
	mov.b64 	%rd71, -246575146205185;
	mov.b32 	%r145, 0;
	mov.u64 	%rd66, %rd74;
	mov.u32 	%r146, %r154;
$L__BB0_9:
	mul.hi.u64 	%rd37, %rd66, -3689348814741910323;
	shr.u64 	%rd38, %rd37, 3;
	mov.b64 	%rd39, 10;
	cvt.u32.u64 	%r78, %rd39;
	cvt.u32.u64 	%r79, %rd38;
	mul.lo.s32 	%r80, %r79, %r78;
	cvt.u32.u64 	%r81, %rd66;
	sub.s32 	%r77, %r81, %r80;
	mov.b32 	%r148, 4;
	mov.b32 	%r147, 1;
	setp.gt.s32 	%p14, %r77, 3;
	@%p14 bra 	$L__BB0_17;
	setp.gt.s32 	%p20, %r77, 1;
	@%p20 bra 	$L__BB0_14;
	setp.eq.s32 	%p23, %r77, 0;
	@%p23 bra 	$L__BB0_28;
	setp.eq.s32 	%p24, %r77, 1;
	@%p24 bra 	$L__BB0_13;
	bra.uni 	$L__BB0_27;
$L__BB0_13:
	mov.b32 	%r148, 5;
	bra.uni 	$L__BB0_28;
$L__BB0_14:
	setp.eq.s32 	%p21, %r77, 2;
	@%p21 bra 	$L__BB0_24;
	setp.eq.s32 	%p22, %r77, 3;
	@%p22 bra 	$L__BB0_16;
	bra.uni 	$L__BB0_27;
$L__BB0_16:
	mov.b32 	%r148, 3;
	mov.b32 	%r147, 2;
	bra.uni 	$L__BB0_28;
$L__BB0_17:
	setp.gt.s32 	%p15, %r77, 5;
	@%p15 bra 	$L__BB0_21;
	setp.eq.s32 	%p18, %r77, 4;
	@%p18 bra 	$L__BB0_25;
	setp.eq.s32 	%p19, %r77, 5;
	@%p19 bra 	$L__BB0_20;
	bra.uni 	$L__BB0_27;
$L__BB0_20:
	mov.b32 	%r148, 5;
	mov.b32 	%r147, 2;
	bra.uni 	$L__BB0_28;
$L__BB0_21:
	setp.eq.s32 	%p16, %r77, 6;
	@%p16 bra 	$L__BB0_26;
	setp.eq.s32 	%p17, %r77, 7;
	@%p17 bra 	$L__BB0_23;
	bra.uni 	$L__BB0_27;
$L__BB0_23:
	mov.b32 	%r147, 3;
	bra.uni 	$L__BB0_28;
$L__BB0_24:
	mov.b32 	%r147, 2;
	mov.u32 	%r148, %r147;
	bra.uni 	$L__BB0_28;
$L__BB0_25:
	mov.b32 	%r147, 2;
	bra.uni 	$L__BB0_28;
$L__BB0_26:
	mov.b32 	%r147, 3;
	mov.u32 	%r148, %r147;
	bra.uni 	$L__BB0_28;
$L__BB0_27:
	mov.b32 	%r147, -1;
	mov.u32 	%r148, %r147;
$L__BB0_28:
	and.b32  	%r95, %r146, 1;
	setp.eq.b32 	%p25, %r95, 1;
	selp.b32 	%r15, %r148, %r147, %p25;
	selp.b32 	%r16, %r147, %r148, %p25;
	or.b32  	%r96, %r148, %r147;
	setp.lt.s32 	%p26, %r96, 0;
	@%p26 bra 	$L__BB0_40;
	setp.eq.s64 	%p27, %rd71, 0;
	and.b64  	%rd40, %rd71, 1;
	setp.eq.b64 	%p28, %rd40, 1;
	mov.b32 	%r150, 0;
	or.pred  	%p29, %p27, %p28;
	@%p29 bra 	$L__BB0_32;
	mov.b32 	%r150, 0;
	mov.u64 	%rd68, %rd71;
$L__BB0_31:
	shr.u64 	%rd9, %rd68, 1;
	add.s32 	%r150, %r150, 1;
	setp.ne.s64 	%p30, %rd68, 0;
	and.b64  	%rd41, %rd68, 2;
	setp.eq.s64 	%p31, %rd41, 0;
	and.pred  	%p32, %p30, %p31;
	mov.u64 	%rd68, %rd9;
	@%p32 bra 	$L__BB0_31;
$L__BB0_32:
	and.b32  	%r20, %r150, 7;
	setp.lt.s32 	%p33, %r15, 1;
	@%p33 bra 	$L__BB0_39;
	xor.b32  	%r21, %r20, 7;
	shr.u32 	%r22, %r150, 3;
	mov.b32 	%r151, 0;
$L__BB0_34:
	setp.lt.s32 	%p34, %r16, 1;
	@%p34 bra 	$L__BB0_38;
	add.s32 	%r24, %r151, %r22;
	shl.b32 	%r101, %r24, 3;
	or.b32  	%r25, %r101, %r20;
	mov.b32 	%r152, 0;
$L__BB0_36:
	setp.gt.u32 	%p35, %r24, 7;
	setp.gt.u32 	%p36, %r152, %r21;
	or.pred  	%p37, %p35, %p36;
	@%p37 bra 	$L__BB0_38;
	add.s32 	%r103, %r25, %r152;
	and.b32  	%r104, %r103, 63;
	mov.b64 	%rd42, -2;
	shl.b64 	%rd43, %rd42, %r104;
	neg.s32 	%r105, %r103;
	and.b32  	%r106, %r105, 63;
	shr.u64 	%rd44, %rd42, %r106;
	or.b64  	%rd45, %rd43, %rd44;
	and.b64  	%rd71, %rd71, %rd45;
	add.s32 	%r152, %r152, 1;
	setp.ne.s32 	%p38, %r152, %r16;
	@%p38 bra 	$L__BB0_36;
$L__BB0_38:
	add.s32 	%r151, %r151, 1;
	setp.ne.s32 	%p39, %r151, %r15;
	@%p39 bra 	$L__BB0_34;
$L__BB0_39:
	shr.u32 	%r146, %r146, 1;
	add.s32 	%r145, %r145, 1;
	setp.ne.s32 	%p40, %r145, 8;
	mul.hi.u64 	%rd46, %rd66, -3689348814741910323;
	shr.u64 	%rd66, %rd46, 3;
	@%p40 bra 	$L__BB0_9;
$L__BB0_40:
	setp.ne.s64 	%p41, %rd71, 0;
	@%p41 bra 	$L__BB0_73;
	add.u64 	%rd48, %SP, 0;
	add.u64 	%rd17, %SPL, 0;
	st.local.u64 	[%rd1], %rd74;
	st.local.v2.u32 	[%rd1+8], {%r154, %r1};
	st.local.v2.u32 	[%rd1+16], {%r2, %r3};
	mov.u64 	%rd49, $str$2;
	cvta.global.u64 	%rd50, %rd49;
	{ // callseq 3, 0
	.param .b64 param0;
	st.param.b64 	[param0], %rd50;
	.param .b64 param1;
	st.param.b64 	[param1], %rd28;
	.param .b32 retval0;
	call.uni (retval0), 
	vprintf, 
	(
	param0, 
	param1
	);
	ld.param.b32 	%r108, [retval0];
	} // callseq 3
	mov.b64 	%rd79, -246575146205185;
	mov.b32 	%r153, 0;
$L__BB0_42:
	mul.hi.u64 	%rd52, %rd74, -3689348814741910323;
	shr.u64 	%rd53, %rd52, 3;
	mov.b64 	%rd54, 10;
	cvt.u32.u64 	%r112, %rd54;
	cvt.u32.u64 	%r113, %rd53;
	mul.lo.s32 	%r114, %r113, %r112;
	cvt.u32.u64 	%r115, %rd74;
	sub.s32 	%r33, %r115, %r114;
	mov.b32 	%r156, 4;
	mov.b32 	%r155, 1;
	setp.gt.s32 	%p42, %r33, 3;
	@%p42 bra 	$L__BB0_50;
	setp.gt.s32 	%p48, %r33, 1;
	@%p48 bra 	$L__BB0_47;
	setp.eq.s32 	%p51, %r33, 0;
	@%p51 bra 	$L__BB0_61;
	setp.eq.s32 	%p52, %r33, 1;
	@%p52 bra 	$L__BB0_46;
	bra.uni 	$L__BB0_60;
$L__BB0_46:
	mov.b32 	%r156, 5;
	bra.uni 	$L__BB0_61;
$L__BB0_47:
	setp.eq.s32 	%p49, %r33, 2;
	@%p49 bra 	$L__BB0_57;
	setp.eq.s32 	%p50, %r33, 3;
	@%p50 bra 	$L__BB0_49;
	bra.uni 	$L__BB0_60;
$L__BB0_49:
	mov.b32 	%r156, 3;
	mov.b32 	%r155, 2;
	bra.uni 	$L__BB0_61;
$L__BB0_50:
	setp.gt.s32 	%p43, %r33, 5;
	@%p43 bra 	$L__BB0_54;
	setp.eq.s32 	%p46, %r33, 4;
	@%p46 bra 	$L__BB0_58;
	setp.eq.s32 	%p47, %r33, 5;
	@%p47 bra 	$L__BB0_53;
	bra.uni 	$L__BB0_60;
$L__BB0_53:
	mov.b32 	%r156, 5;
	mov.b32 	%r155, 2;
	bra.uni 	$L__BB0_61;
$L__BB0_54:
	setp.eq.s32 	%p44, %r33, 6;
	@%p44 bra 	$L__BB0_59;
	setp.eq.s32 	%p45, %r33, 7;
	@%p45 bra 	$L__BB0_56;
	bra.uni 	$L__BB0_60;
$L__BB0_56:
	mov.b32 	%r155, 3;
	bra.uni 	$L__BB0_61;
$L__BB0_57:
	mov.b32 	%r155, 2;
	mov.u32 	%r156, %r155;
	bra.uni 	$L__BB0_61;
$L__BB0_58:
	mov.b32 	%r155, 2;
	bra.uni 	$L__BB0_61;
$L__BB0_59:
	mov.b32 	%r155, 3;
	mov.u32 	%r156, %r155;
	bra.uni 	$L__BB0_61;
$L__BB0_60:
	mov.b32 	%r155, -1;
	mov.u32 	%r156, %r155;
$L__BB0_61:
	and.b32  	%r36, %r154, 1;
	setp.eq.s32 	%p53, %r36, 0;
	selp.b32 	%r37, %r155, %r156, %p53;
	selp.b32 	%r38, %r156, %r155, %p53;
	or.b32  	%r129, %r156, %r155;
	setp.lt.s32 	%p54, %r129, 0;
	@%p54 bra 	$L__BB0_73;
	setp.eq.s64 	%p55, %rd79, 0;
	and.b64  	%rd55, %rd79, 1;
	setp.eq.b64 	%p56, %rd55, 1;
	mov.b32 	%r158, 0;
	or.pred  	%p57, %p55, %p56;
	@%p57 bra 	$L__BB0_65;
	mov.b32 	%r158, 0;
	mov.u64 	%rd76, %rd79;
$L__BB0_64:
	shr.u64 	%rd21, %rd76, 1;
	add.s32 	%r158, %r158, 1;
	setp.ne.s64 	%p58, %rd76, 0;
	and.b64  	%rd56, %rd76, 2;
	setp.eq.s64 	%p59, %rd56, 0;
	and.pred  	%p60, %p58, %p59;
	mov.u64 	%rd76, %rd21;
	@%p60 bra 	$L__BB0_64;
$L__BB0_65:
	shr.u32 	%r42, %r158, 3;
	and.b32  	%r43, %r158, 7;
	setp.lt.s32 	%p61, %r37, 1;
	@%p61 bra 	$L__BB0_72;
	xor.b32  	%r44, %r43, 7;
	neg.s32 	%r45, %r38;
	mov.b32 	%r159, 0;
$L__BB0_67:
	setp.lt.s32 	%p62, %r38, 1;
	@%p62 bra 	$L__BB0_71;
	add.s32 	%r47, %r159, %r42;
	shl.b32 	%r134, %r47, 3;
	or.b32  	%r160, %r43, %r134;
	mov.b32 	%r162, 0;
	mov.u32 	%r161, %r45;
$L__BB0_69:
	setp.gt.u32 	%p63, %r47, 7;
	setp.gt.u32 	%p64, %r162, %r44;
	or.pred  	%p65, %p63, %p64;
	@%p65 bra 	$L__BB0_71;
	and.b32  	%r136, %r160, 63;
	mov.b64 	%rd57, -2;
	shl.b64 	%rd58, %rd57, %r136;
	neg.s32 	%r137, %r160;
	and.b32  	%r138, %r137, 63;
	shr.u64 	%rd59, %rd57, %r138;
	or.b64  	%rd60, %rd58, %rd59;
	and.b64  	%rd79, %rd79, %rd60;
	add.s32 	%r162, %r162, 1;
	add.s32 	%r161, %r161, 1;
	setp.ne.s32 	%p66, %r161, 0;
	add.s32 	%r160, %r160, 1;
	@%p66 bra 	$L__BB0_69;
$L__BB0_71:
	add.s32 	%r159, %r159, 1;
	setp.ne.s32 	%p67, %r159, %r37;
	@%p67 bra 	$L__BB0_67;
$L__BB0_72:
	add.s32 	%r139, %r42, 1;
	add.s32 	%r140, %r43, 1;
	st.local.v4.u32 	[%rd17], {%r33, %r36, %r37, %r38};
	st.local.v2.u32 	[%rd17+16], {%r139, %r140};
	st.local.u64 	[%rd17+24], %rd79;
	mov.u64 	%rd61, $str;
	cvta.global.u64 	%rd62, %rd61;
	{ // callseq 4, 0
	.param .b64 param0;
	st.param.b64 	[param0], %rd62;
	.param .b64 param1;
	st.param.b64 	[param1], %rd48;
	.param .b32 retval0;
	call.uni (retval0), 
	vprintf, 
	(
	param0, 
	param1
	);
	ld.param.b32 	%r141, [retval0];
	} // callseq 4
	shr.u32 	%r154, %r154, 1;
	add.s32 	%r153, %r153, 1;
	setp.ne.s32 	%p68, %r153, 8;
	mov.u64 	%rd74, %rd53;
	@%p68 bra 	$L__BB0_42;
$L__BB0_73:
	ret;

}
.func  (.param .b64 func_retval0) __internal_accurate_pow(
	.param .b64 __internal_accurate_pow_param_0
)
{
	.reg .pred 	%p<8>;
	.reg .b32 	%r<46>;
	.reg .b32 	%f<3>;
	.reg .b64 	%fd<109>;

	ld.param.f64 	%fd10, [__internal_accurate_pow_param_0];
	mov.f64 	%fd11, 0d4024000000000000;
	{
	.reg .b32 %temp; 
	mov.b64 	{%temp, %r8}, %fd11;
	}
	{
	.reg .b32 %temp; 
	mov.b64 	{%r9, %temp}, %fd11;
	}
	shr.u32 	%r10, %r8, 20;
	setp.lt.u32 	%p1, %r8, 1048576;
	mov.f64 	%fd12, 0d4384000000000000;
	{
	.reg .b32 %temp; 
	mov.b64 	{%temp, %r11}, %fd12;
	}
	{
	.reg .b32 %temp; 
	mov.b64 	{%r12, %temp}, %fd12;
	}
	shr.u32 	%r13, %r11, 20;
	add.s32 	%r14, %r13, -54;
	selp.b32 	%r15, %r12, %r9, %p1;
	selp.b32 	%r16, %r11, %r8, %p1;
	selp.b32 	%r1, %r14, %r10, %p1;
	add.s32 	%r45, %r1, -1023;
	and.b32  	%r17, %r16, -2146435073;
	or.b32  	%r18, %r17, 1072693248;
	mov.b64 	%fd107, {%r15, %r18};
	setp.lt.u32 	%p2, %r18, 1073127583;
	@%p2 bra 	$L__BB1_2;
	{
	.reg .b32 %temp; 
	mov.b64 	{%r19, %temp}, %fd107;
	}
	{
	.reg .b32 %temp; 
	mov.b64 	{%temp, %r20}, %fd107;
	}
	add.s32 	%r21, %r20, -1048576;
	mov.b64 	%fd107, {%r19, %r21};
	add.s32 	%r45, %r1, -1022;
$L__BB1_2:
	add.f64 	%fd13, %fd107, 0dBFF0000000000000;
	add.f64 	%fd14, %fd107, 0d3FF0000000000000;
	rcp.approx.ftz.f64 	%fd15, %fd14;
	neg.f64 	%fd16, %fd14;
	fma.rn.f64 	%fd17, %fd16, %fd15, 0d3FF0000000000000;
	fma.rn.f64 	%fd18, %fd17, %fd17, %fd17;
	fma.rn.f64 	%fd19, %fd18, %fd15, %fd15;
	mul.f64 	%fd20, %fd13, %fd19;
	fma.rn.f64 	%fd21, %fd13, %fd19, %fd20;
	mul.f64 	%fd22, %fd21, %fd21;
	fma.rn.f64 	%fd23, %fd22, 0d3EB0F5FF7D2CAFE2, 0d3ED0F5D241AD3B5A;
	fma.rn.f64 	%fd24, %fd23, %fd22, 0d3EF3B20A75488A3F;
	fma.rn.f64 	%fd25, %fd24, %fd22, 0d3F1745CDE4FAECD5;
	fma.rn.f64 	%fd26, %fd25, %fd22, 0d3F3C71C7258A578B;
	fma.rn.f64 	%fd27, %fd26, %fd22, 0d3F6249249242B910;
	fma.rn.f64 	%fd28, %fd27, %fd22, 0d3F89999999999DFB;
	sub.f64 	%fd29, %fd13, %fd21;
	add.f64 	%fd30, %fd29, %fd29;
	neg.f64 	%fd31, %fd21;
	fma.rn.f64 	%fd32, %fd31, %fd13, %fd30;
	mul.f64 	%fd33, %fd19, %fd32;
	fma.rn.f64 	%fd34, %fd22, %fd28, 0d3FB5555555555555;
	mov.f64 	%fd35, 0d3FB5555555555555;
	sub.f64 	%fd36, %fd35, %fd34;
	fma.rn.f64 	%fd37, %fd22, %fd28, %fd36;
	add.f64 	%fd38, %fd37, 0dBC46A4CB00B9E7B0;
	add.f64 	%fd39, %fd34, %fd38;
	sub.f64 	%fd40, %fd34, %fd39;
	add.f64 	%fd41, %fd38, %fd40;
	mul.rn.f64 	%fd42, %fd21, %fd21;
	neg.f64 	%fd43, %fd42;
	fma.rn.f64 	%fd44, %fd21, %fd21, %fd43;
	{
	.reg .b32 %temp; 
	mov.b64 	{%r22, %temp}, %fd33;
	}
	{
	.reg .b32 %temp; 
	mov.b64 	{%temp, %r23}, %fd33;
	}
	add.s32 	%r24, %r23, 1048576;
	mov.b64 	%fd45, {%r22, %r24};
	fma.rn.f64 	%fd46, %fd21, %fd45, %fd44;
	mul.rn.f64 	%fd47, %fd42, %fd21;
	neg.f64 	%fd48, %fd47;
	fma.rn.f64 	%fd49, %fd42, %fd21, %fd48;
	fma.rn.f64 	%fd50, %fd42, %fd33, %fd49;
	fma.rn.f64 	%fd51, %fd46, %fd21, %fd50;
	mul.rn.f64 	%fd52, %fd39, %fd47;
	neg.f64 	%fd53, %fd52;
	fma.rn.f64 	%fd54, %fd39, %fd47, %fd53;
	fma.rn.f64 	%fd55, %fd39, %fd51, %fd54;
	fma.rn.f64 	%fd56, %fd41, %fd47, %fd55;
	add.f64 	%fd57, %fd52, %fd56;
	sub.f64 	%fd58, %fd52, %fd57;
	add.f64 	%fd59, %fd56, %fd58;
	add.f64 	%fd60, %fd21, %fd57;
	sub.f64 	%fd61, %fd21, %fd60;
	add.f64 	%fd62, %fd57, %fd61;
	add.f64 	%fd63, %fd59, %fd62;
	add.f64 	%fd64, %fd33, %fd63;
	add.f64 	%fd65, %fd60, %fd64;
	sub.f64 	%fd66, %fd60, %fd65;
	add.f64 	%fd67, %fd64, %fd66;
	xor.b32  	%r25, %r45, -2147483648;
	mov.b32 	%r26, 1127219200;
	mov.b64 	%fd68, {%r25, %r26};
	mov.b32 	%r27, -2147483648;
	mov.b64 	%fd69, {%r27, %r26};
	sub.f64 	%fd70, %fd68, %fd69;
	fma.rn.f64 	%fd71, %fd70, 0d3FE62E42FEFA39EF, %fd65;
	fma.rn.f64 	%fd72, %fd70, 0dBFE62E42FEFA39EF, %fd71;
	sub.f64 	%fd73, %fd72, %fd65;
	sub.f64 	%fd74, %fd67, %fd73;
	fma.rn.f64 	%fd75, %fd70, 0d3C7ABC9E3B39803F, %fd74;
	add.f64 	%fd76, %fd71, %fd75;
	sub.f64 	%fd77, %fd71, %fd76;
	add.f64 	%fd78, %fd75, %fd77;
	{
	.reg .b32 %temp; 
	mov.b64 	{%temp, %r28}, %fd10;
	}
	{
	.reg .b32 %temp; 
	mov.b64 	{%r29, %temp}, %fd10;
	}
	shl.b32 	%r30, %r28, 1;
	setp.gt.u32 	%p3, %r30, -33554433;
	and.b32  	%r31, %r28, -15728641;
	selp.b32 	%r32, %r31, %r28, %p3;
	mov.b64 	%fd79, {%r29, %r32};
	mul.rn.f64 	%fd80, %fd76, %fd79;
	neg.f64 	%fd81, %fd80;
	fma.rn.f64 	%fd82, %fd76, %fd79, %fd81;
	fma.rn.f64 	%fd83, %fd78, %fd79, %fd82;
	add.f64 	%fd4, %fd80, %fd83;
	sub.f64 	%fd84, %fd80, %fd4;
	add.f64 	%fd5, %fd83, %fd84;
	fma.rn.f64 	%fd85, %fd4, 0d3FF71547652B82FE, 0d4338000000000000;
	{
	.reg .b32 %temp; 
	mov.b64 	{%r5, %temp}, %fd85;
	}
	mov.f64 	%fd86, 0dC338000000000000;
	add.rn.f64 	%fd87, %fd85, %fd86;
	fma.rn.f64 	%fd88, %fd87, 0dBFE62E42FEFA39EF, %fd4;
	fma.rn.f64 	%fd89, %fd87, 0dBC7ABC9E3B39803F, %fd88;
	fma.rn.f64 	%fd90, %fd89, 0d3E5ADE1569CE2BDF, 0d3E928AF3FCA213EA;
	fma.rn.f64 	%fd91, %fd90, %fd89, 0d3EC71DEE62401315;
	fma.rn.f64 	%fd92, %fd91, %fd89, 0d3EFA01997C89EB71;
	fma.rn.f64 	%fd93, %fd92, %fd89, 0d3F2A01A014761F65;
	fma.rn.f64 	%fd94, %fd93, %fd89, 0d3F56C16C1852B7AF;
	fma.rn.f64 	%fd95, %fd94, %fd89, 0d3F81111111122322;
	fma.rn.f64 	%fd96, %fd95, %fd89, 0d3FA55555555502A1;
	fma.rn.f64 	%fd97, %fd96, %fd89, 0d3FC5555555555511;
	fma.rn.f64 	%fd98, %fd97, %fd89, 0d3FE000000000000B;
	fma.rn.f64 	%fd99, %fd98, %fd89, 0d3FF0000000000000;
	fma.rn.f64 	%fd100, %fd99, %fd89, 0d3FF0000000000000;
	{
	.reg .b32 %temp; 
	mov.b64 	{%r6, %temp}, %fd100;
	}
	{
	.reg .b32 %temp; 
	mov.b64 	{%temp, %r7}, %fd100;
	}
	shl.b32 	%r33, %r5, 20;
	add.s32 	%r34, %r33, %r7;
	mov.b64 	%fd108, {%r6, %r34};
	{
	.reg .b32 %temp; 
	mov.b64 	{%temp, %r35}, %fd4;
	}
	mov.b32 	%f2, %r35;
	abs.f32 	%f1, %f2;
	setp.lt.f32 	%p4, %f1, 0f4086232B;
	@%p4 bra 	$L__BB1_5;
	setp.lt.f64 	%p5, %fd4, 0d0000000000000000;
	add.f64 	%fd101, %fd4, 0d7FF0000000000000;
	selp.f64 	%fd108, 0d0000000000000000, %fd101, %p5;
	setp.geu.f32 	%p6, %f1, 0f40874800;
	@%p6 bra 	$L__BB1_5;
	shr.u32 	%r36, %r5, 31;
	add.s32 	%r37, %r5, %r36;
	shr.s32 	%r38, %r37, 1;
	shl.b32 	%r39, %r38, 20;
	add.s32 	%r40, %r7, %r39;
	mov.b64 	%fd102, {%r6, %r40};
	sub.s32 	%r41, %r5, %r38;
	shl.b32 	%r42, %r41, 20;
	add.s32 	%r43, %r42, 1072693248;
	mov.b32 	%r44, 0;
	mov.b64 	%fd103, {%r44, %r43};
	mul.f64 	%fd108, %fd103, %fd102;
$L__BB1_5:
	abs.f64 	%fd104, %fd108;
	setp.eq.f64 	%p7, %fd104, 0d7FF0000000000000;
	fma.rn.f64 	%fd105, %fd108, %fd5, %fd108;
	selp.f64 	%fd106, %fd108, %fd105, %p7;
	st.param.f64 	[func_retval0], %fd106;
	ret;

}


// ===== COMPILED SASS (sm_100) =====

	.target	sm_100

	.elftype	@"ET_EXEC"


//--------------------- .note.nv.tkinfo           --------------------------
	.section	.note.nv.tkinfo,"",@"SHT_NOTE"
	.sectionflags	@"SHF_NOTE_NV_TKINFO"
	.tkinfo
        /*0018*/ 	.word	0x00000002
        /*0030*/ 	.string	""
        /*0030*/ 	.string	"ptxas"
        /*0030*/ 	.string	"Cuda compilation tools, release 13.0, V13.0.88"
        /*0030*/ 	.string	"Build cuda_13.0.r13.0/compiler.36424714_0"
        /*0030*/ 	.string	"-arch sm_100 -m 64 "



//--------------------- .note.nv.cuinfo           --------------------------
	.section	.note.nv.cuinfo,"",@"SHT_NOTE"
	.sectionflags	@"SHF_NOTE_NV_CUINFO"
        /*0018*/ 	.short	0x0002
        /*001a*/ 	.short	0x0064
        /*001c*/ 	.short	0x0082
	.zero		2


//--------------------- .nv.info                  --------------------------
	.section	.nv.info,"",@"SHT_CUDA_INFO"
	.align	4


	//----- nvinfo : EIATTR_REGCOUNT
	.align		4
        /*0000*/ 	.byte	0x04, 0x2f
        /*0002*/ 	.short	(.L_13 - .L_12)
	.align		4
.L_12:
        /*0004*/ 	.word	index@(auto_player)
        /*0008*/ 	.word	0x00000026


	//----- nvinfo : EIATTR_FRAME_SIZE
	.align		4
.L_13:
        /*000c*/ 	.byte	0x04, 0x11
        /*000e*/ 	.short	(.L_15 - .L_14)
	.align		4
.L_14:
        /*0010*/ 	.word	index@($auto_player$__internal_accurate_pow)
        /*0014*/ 	.word	0x00000040


	//----- nvinfo : EIATTR_FRAME_SIZE
	.align		4
.L_15:
        /*0018*/ 	.byte	0x04, 0x11
        /*001a*/ 	.short	(.L_17 - .L_16)
	.align		4
.L_16:
        /*001c*/ 	.word	index@(auto_player)
        /*0020*/ 	.word	0x00000040


	//----- nvinfo : EIATTR_MIN_STACK_SIZE
	.align		4
.L_17:
        /*0024*/ 	.byte	0x04, 0x12
        /*0026*/ 	.short	(.L_19 - .L_18)
	.align		4
.L_18:
        /*0028*/ 	.word	index@(auto_player)
        /*002c*/ 	.word	0x00000040
.L_19:


//--------------------- .nv.compat                --------------------------
	.section	.nv.compat,"",@"SHT_CUDA_COMPAT_INFO"
	.align	4
        /*0000*/ 	.byte	0x02, 0x09, 0x00, 0x00, 0x02, 0x02, 0x01, 0x00, 0x02, 0x05, 0x05, 0x00, 0x03, 0x07, 0x01, 0x01
        /*0010*/ 	.byte	0x02, 0x03, 0x00, 0x00, 0x02, 0x06, 0x01, 0x00, 0x04, 0x0b, 0x08, 0x00, 0x01, 0x00, 0x00, 0x00
        /*0020*/ 	.byte	0x00, 0x00, 0x00, 0x00


//--------------------- .nv.info.auto_player      --------------------------
	.section	.nv.info.auto_player,"",@"SHT_CUDA_INFO"
	.sectionflags	@""
	.align	4


	//----- nvinfo : EIATTR_CUDA_API_VERSION
	.align		4
        /*0000*/ 	.byte	0x04, 0x37
        /*0002*/ 	.short	(.L_21 - .L_20)
.L_20:
        /*0004*/ 	.word	0x00000082


	//----- nvinfo : EIATTR_SPARSE_MMA_MASK
	.align		4
.L_21:
        /*0008*/ 	.byte	0x03, 0x50
        /*000a*/ 	.short	0x0000


	//----- nvinfo : EIATTR_MAXREG_COUNT
	.align		4
        /*000c*/ 	.byte	0x03, 0x1b
        /*000e*/ 	.short	0x00ff


	//----- nvinfo : EIATTR_EXTERNS
	.align		4
        /*0010*/ 	.byte	0x04, 0x0f
        /*0012*/ 	.short	(.L_23 - .L_22)


	//   ....[0]....
	.align		4
.L_22:
        /*0014*/ 	.word	index@(vprintf)


	//----- nvinfo : EIATTR_MERCURY_ISA_VERSION
	.align		4
.L_23:
        /*0018*/ 	.byte	0x03, 0x5f
        /*001a*/ 	.short	0x0101


	//----- nvinfo : EIATTR_VRC_CTA_INIT_COUNT
	.align		4
        /*001c*/ 	.byte	0x02, 0x4a
	.zero		1
	.zero		1


	//----- nvinfo : EIATTR_SYSCALL_OFFSETS
	.align		4
        /*0020*/ 	.byte	0x04, 0x46
        /*0022*/ 	.short	(.L_25 - .L_24)


	//   ....[0]....
.L_24:
        /*0024*/ 	.word	0x000001e0


	//   ....[1]....
        /*0028*/ 	.word	0x00000ee0


	//   ....[2]....
        /*002c*/ 	.word	0x00001820


	//----- nvinfo : EIATTR_EXIT_INSTR_OFFSETS
	.align		4
.L_25:
        /*0030*/ 	.byte	0x04, 0x1c
        /*0032*/ 	.short	(.L_27 - .L_26)


	//   ....[0]....
.L_26:
        /*0034*/ 	.word	0x000002a0


	//   ....[1]....
        /*0038*/ 	.word	0x000002d0


	//   ....[2]....
        /*003c*/ 	.word	0x000004f0


	//   ....[3]....
        /*0040*/ 	.word	0x00000e20


	//   ....[4]....
        /*0044*/ 	.word	0x00001360


	//   ....[5]....
        /*0048*/ 	.word	0x00001870


	//----- nvinfo : EIATTR_INDIRECT_BRANCH_TARGETS
	.align		4
.L_27:
        /*004c*/ 	.byte	0x04, 0x34
        /*004e*/ 	.short	(.L_29 - .L_28)


	//   ....[0]....
.L_28:
        /*0050*/ 	.word	.L_x_40@srel
        /*0054*/ 	.short	0x0
        /*0056*/ 	.short	0x0
        /*0058*/ 	.word	0x3
        /*005c*/ 	.word	.L_x_8@srel
        /*0060*/ 	.word	.L_x_42@srel
        /*0064*/ 	.word	.L_x_43@srel


	//   ....[1]....
        /*0068*/ 	.word	.L_x_44@srel
        /*006c*/ 	.short	0x0
        /*006e*/ 	.short	0x0
        /*0070*/ 	.word	0x3
        /*0074*/ 	.word	.L_x_45@srel
        /*0078*/ 	.word	.L_x_46@srel
        /*007c*/ 	.word	.L_x_43@srel


	//   ....[2]....
        /*0080*/ 	.word	.L_x_48@srel
        /*0084*/ 	.short	0x0
        /*0086*/ 	.short	0x0
        /*0088*/ 	.word	0x3
        /*008c*/ 	.word	.L_x_49@srel
        /*0090*/ 	.word	.L_x_50@srel
        /*0094*/ 	.word	.L_x_43@srel


	//   ....[3]....
        /*0098*/ 	.word	.L_x_52@srel
        /*009c*/ 	.short	0x0
        /*009e*/ 	.short	0x0
        /*00a0*/ 	.word	0x3
        /*00a4*/ 	.word	.L_x_53@srel
        /*00a8*/ 	.word	.L_x_54@srel
        /*00ac*/ 	.word	.L_x_43@srel


	//   ....[4]....
        /*00b0*/ 	.word	.L_x_56@srel
        /*00b4*/ 	.short	0x0
        /*00b6*/ 	.short	0x0
        /*00b8*/ 	.word	0x3
        /*00bc*/ 	.word	.L_x_25@srel
        /*00c0*/ 	.word	.L_x_58@srel
        /*00c4*/ 	.word	.L_x_59@srel


	//   ....[5]....
        /*00c8*/ 	.word	.L_x_60@srel
        /*00cc*/ 	.short	0x0
        /*00ce*/ 	.short	0x0
        /*00d0*/ 	.word	0x3
        /*00d4*/ 	.word	.L_x_61@srel
        /*00d8*/ 	.word	.L_x_62@srel
        /*00dc*/ 	.word	.L_x_59@srel


	//   ....[6]....
        /*00e0*/ 	.word	.L_x_64@srel
        /*00e4*/ 	.short	0x0
        /*00e6*/ 	.short	0x0
        /*00e8*/ 	.word	0x3
        /*00ec*/ 	.word	.L_x_65@srel
        /*00f0*/ 	.word	.L_x_66@srel
        /*00f4*/ 	.word	.L_x_59@srel


	//   ....[7]....
        /*00f8*/ 	.word	.L_x_68@srel
        /*00fc*/ 	.short	0x0
        /*00fe*/ 	.short	0x0
        /*0100*/ 	.word	0x3
        /*0104*/ 	.word	.L_x_69@srel
        /*0108*/ 	.word	.L_x_70@srel
        /*010c*/ 	.word	.L_x_59@srel


	//----- nvinfo : EIATTR_CRS_STACK_SIZE
	.align		4
.L_29:
        /*0110*/ 	.byte	0x04, 0x1e
        /*0112*/ 	.short	(.L_31 - .L_30)
.L_30:
        /*0114*/ 	.word	0x00000000


	//----- nvinfo : EIATTR_SW_WAR
	.align		4
.L_31:
        /*0118*/ 	.byte	0x04, 0x36
        /*011a*/ 	.short	(.L_33 - .L_32)
.L_32:
        /*011c*/ 	.word	0x00000008
.L_33:


//--------------------- .nv.callgraph             --------------------------
	.section	.nv.callgraph,"",@"SHT_CUDA_CALLGRAPH"
	.align	4
	.sectionentsize	8
	.align		4
        /*0000*/ 	.word	0x00000000
	.align		4
        /*0004*/ 	.word	0xffffffff
	.align		4
        /*0008*/ 	.word	index@(auto_player)
	.align		4
        /*000c*/ 	.word	index@(vprintf)
	.align		4
        /*0010*/ 	.word	0x00000000
	.align		4
        /*0014*/ 	.word	0xfffffffe
	.align		4
        /*0018*/ 	.word	0x00000000
	.align		4
        /*001c*/ 	.word	0xfffffffd
	.align		4
        /*0020*/ 	.word	0x00000000
	.align		4
        /*0024*/ 	.word	0xfffffffc


//--------------------- .nv.constant4             --------------------------
	.section	.nv.constant4,"a",@progbits
	.align	8
	.align		8
.nv.constant4:
        /*0000*/ 	.dword	vprintf
	.align		8
        /*0008*/ 	.dword	precalc_xorwow_matrix
	.align		8
        /*0010*/ 	.dword	precalc_xorwow_offset_matrix
	.align		8
        /*0018*/ 	.dword	mrg32k3aM1
	.align		8
        /*0020*/ 	.dword	mrg32k3aM2
	.align		8
        /*0028*/ 	.dword	mrg32k3aM1SubSeq
	.align		8
        /*0030*/ 	.dword	mrg32k3aM2SubSeq
	.align		8
        /*0038*/ 	.dword	mrg32k3aM1Seq
	.align		8
        /*0040*/ 	.dword	mrg32k3aM2Seq
	.align		8
        /*0048*/ 	.dword	$str
	.align		8
        /*0050*/ 	.dword	$str$1
	.align		8
        /*0058*/ 	.dword	$str$2


//--------------------- .nv.constant3             --------------------------
	.section	.nv.constant3,"a",@progbits
	.align	8
.nv.constant3:
	.type		__cr_lgamma_table,@object
	.size		__cr_lgamma_table,(.L_8 - __cr_lgamma_table)
__cr_lgamma_table:
        /*0000*/ 	.byte	0x00, 0x00, 0x00, 0x00, 0x00, 0x00, 0x00, 0x00, 0x00, 0x00, 0x00, 0x00, 0x00, 0x00, 0x00, 0x00
        /*0010*/ 	.byte	0xef, 0x39, 0xfa, 0xfe, 0x42, 0x2e, 0xe6, 0x3f, 0x02, 0x20, 0x2a, 0xfa, 0x0b, 0xab, 0xfc, 0x3f
        /*0020*/ 	.byte	0xf9, 0x2c, 0x92, 0x7c, 0xa7, 0x6c, 0x09, 0x40, 0xc9, 0x79, 0x44, 0x3c, 0x64, 0x26, 0x13, 0x40
        /*0030*/ 	.byte	0xca, 0x01, 0xcf, 0x3a, 0x27, 0x51, 0x1a, 0x40, 0x30, 0xcc, 0x2d, 0xf3, 0xe1, 0x0c, 0x21, 0x40
        /*0040*/ 	.byte	0x0d, 0xb7, 0xfc, 0x82, 0x8e, 0x35, 0x25, 0x40
.L_8:


//--------------------- .nv.constant2.auto_player --------------------------
	.section	.nv.constant2.auto_player,"a",@progbits
	.sectionflags	@""
	.align	4
.nv.constant2.auto_player:
        /*0000*/ 	.byte	0x40, 0x09, 0x00, 0x00, 0xc0, 0x06, 0x00, 0x00, 0x20, 0x09, 0x00, 0x00, 0x70, 0x07, 0x00, 0x00
        /*0010*/ 	.byte	0x40, 0x07, 0x00, 0x00, 0x20, 0x09, 0x00, 0x00, 0x50, 0x08, 0x00, 0x00, 0x20, 0x08, 0x00, 0x00
        /*0020*/ 	.byte	0x20, 0x09, 0x00, 0x00, 0xf0, 0x08, 0x00, 0x00, 0xd0, 0x08, 0x00, 0x00, 0x20, 0x09, 0x00, 0x00
        /*0030*/ 	.byte	0x30, 0x13, 0x00, 0x00, 0xb0, 0x10, 0x00, 0x00, 0x10, 0x13, 0x00, 0x00, 0x60, 0x11, 0x00, 0x00
        /*0040*/ 	.byte	0x30, 0x11, 0x00, 0x00, 0x10, 0x13, 0x00, 0x00, 0x40, 0x12, 0x00, 0x00, 0x10, 0x12, 0x00, 0x00
        /*0050*/ 	.byte	0x10, 0x13, 0x00, 0x00, 0xe0, 0x12, 0x00, 0x00, 0xc0, 0x12, 0x00, 0x00, 0x10, 0x13, 0x00, 0x00


//--------------------- .text.auto_player         --------------------------
	.section	.text.auto_player,"ax",@progbits
	.align	128
        .global         auto_player
        .type           auto_player,@function
        .size           auto_player,(.L_x_72 - auto_player)
        .other          auto_player,@"STO_CUDA_ENTRY STV_DEFAULT"
auto_player:
.text.auto_player:
[----:B------:R-:W0:Y:S01]  /*0000*/  LDC R1, c[0x0][0x37c] ;  /* 0x0000df00ff017b82 */ /* 0x000e220000000800 */
[----:B------:R-:W1:Y:S01]  /*0010*/  S2R R19, SR_TID.X ;  /* 0x0000000000137919 */ /* 0x000e620000002100 */
[----:B------:R-:W2:Y:S06]  /*0020*/  LDCU UR5, c[0x0][0x2fc] ;  /* 0x00005f80ff0577ac */ /* 0x000eac0008000800 */
[----:B------:R-:W3:Y:S01]  /*0030*/  LDC R18, c[0x0][0x360] ;  /* 0x0000d800ff127b82 */ /* 0x000ee20000000800 */
[----:B------:R-:W-:Y:S01]  /*0040*/  IMAD.MOV.U32 R3, RZ, RZ, RZ ;  /* 0x000000ffff037224 */ /* 0x000fe200078e00ff */
[----:B------:R-:W3:Y:S01]  /*0050*/  S2R R23, SR_CTAID.X ;  /* 0x0000000000177919 */ /* 0x000ee20000002500 */
[----:B------:R-:W4:Y:S01]  /*0060*/  LDCU UR4, c[0x0][0x2f8] ;  /* 0x00005f00ff0477ac */ /* 0x000f220008000800 */
[----:B0-----:R-:W-:Y:S01]  /*0070*/  VIADD R1, R1, 0xffffffc0 ;  /* 0xffffffc001017836 */ /* 0x001fe20000000000 */
[----:B------:R-:W-:Y:S01]  /*0080*/  BSSY.RECONVERGENT B6, `(.L_x_0) ;  /* 0x0000017000067945 */ /* 0x000fe20003800200 */
[----:B-1----:R-:W-:-:S04]  /*0090*/  IMAD.MOV.U32 R2, RZ, RZ, R19 ;  /* 0x000000ffff027224 */ /* 0x002fc800078e0013 */
[----:B---3--:R-:W-:Y:S01]  /*00a0*/  IMAD.WIDE.U32 R16, R23, R18, R2 ;  /* 0x0000001217107225 */ /* 0x008fe200078e0002 */
[----:B----4-:R-:W-:Y:S02]  /*00b0*/  IADD3 R2, P2, PT, R1, UR4, RZ ;  /* 0x0000000401027c10 */ /* 0x010fe4000ff5e0ff */
[----:B------:R-:W-:-:S03]  /*00c0*/  ISETP.NE.U32.AND P0, PT, R16, 0x34e7d63f, PT ;  /* 0x34e7d63f1000780c */ /* 0x000fc60003f05070 */
[----:B--2---:R-:W-:Y:S01]  /*00d0*/  IMAD.X R24, RZ, RZ, UR5, P2 ;  /* 0x00000005ff187e24 */ /* 0x004fe200090e06ff */
[----:B------:R-:W-:Y:S02]  /*00e0*/  ISETP.NE.U32.AND P1, PT, R16, 0x1, PT ;  /* 0x000000011000780c */ /* 0x000fe40003f25070 */
[C---:B------:R-:W-:Y:S02]  /*00f0*/  ISETP.NE.AND.EX P4, PT, R17.reuse, 0x2, PT, P0 ;  /* 0x000000021100780c */ /* 0x040fe40003f85300 */
[----:B------:R-:W-:Y:S02]  /*0100*/  ISETP.NE.AND.EX P0, PT, R17, RZ, PT, P1 ;  /* 0x000000ff1100720c */ /* 0x000fe40003f05310 */
[----:B------:R-:W-:Y:S02]  /*0110*/  IADD3 R6, P3, PT, R2, 0x20, RZ ;  /* 0x0000002002067810 */ /* 0x000fe40007f7e0ff */
[----:B------:R-:W-:-:S03]  /*0120*/  LOP3.LUT R22, R16, 0x1ff, RZ, 0xc0, !PT ;  /* 0x000001ff10167812 */ /* 0x000fc600078ec0ff */
[----:B------:R-:W-:-:S06]  /*0130*/  IMAD.X R7, RZ, RZ, R24, P3 ;  /* 0x000000ffff077224 */ /* 0x000fcc00018e0618 */
[----:B------:R-:W-:Y:S05]  /*0140*/  @P0 BRA P4, `(.L_x_1) ;  /* 0x0000000000280947 */ /* 0x000fea0002000000 */
[----:B------:R-:W-:Y:S01]  /*0150*/  MOV R0, 0x0 ;  /* 0x0000000000007802 */ /* 0x000fe20000000f00 */
[----:B------:R0:W-:Y:S01]  /*0160*/  STL.64 [R1+0x20], R16 ;  /* 0x0000201001007387 */ /* 0x0001e20000100a00 */
[----:B------:R-:W1:Y:S02]  /*0170*/  LDCU.64 UR4, c[0x4][0x50] ;  /* 0x01000a00ff0477ac */ /* 0x000e640008000a00 */
[----:B------:R0:W2:Y:S01]  /*0180*/  LDC.64 R8, c[0x4][R0] ;  /* 0x0100000000087b82 */ /* 0x0000a20000000a00 */
[----:B------:R0:W-:Y:S04]  /*0190*/  STL.64 [R1+0x28], R22 ;  /* 0x0000281601007387 */ /* 0x0001e80000100a00 */
[----:B------:R0:W-:Y:S01]  /*01a0*/  STL.64 [R1+0x30], R18 ;  /* 0x0000301201007387 */ /* 0x0001e20000100a00 */
[----:B-1----:R-:W-:-:S02]  /*01b0*/  IMAD.U32 R4, RZ, RZ, UR4 ;  /* 0x00000004ff047e24 */ /* 0x002fc4000f8e00ff */
[----:B0-----:R-:W-:-:S07]  /*01c0*/  IMAD.U32 R5, RZ, RZ, UR5 ;  /* 0x00000005ff057e24 */ /* 0x001fce000f8e00ff */
[----:B------:R-:W-:-:S07]  /*01d0*/  LEPC R20, `(.L_x_1) ;  /* 0x000000001014794e */ /* 0x000fce0000000000 */
[----:B--2---:R-:W-:Y:S05]  /*01e0*/  CALL.ABS.NOINC R8 ;  /* 0x0000000008007343 */ /* 0x004fea0003c00000 */
.L_x_1:
[----:B------:R-:W-:Y:S05]  /*01f0*/  BSYNC.RECONVERGENT B6 ;  /* 0x0000000000067941 */ /* 0x000fea0003800200 */
.L_x_0:
[--C-:B------:R-:W-:Y:S01]  /*0200*/  SHF.R.U64 R26, R16, 0x8, R17.reuse ;  /* 0x00000008101a7819 */ /* 0x100fe20000001211 */
[----:B------:R-:W-:Y:S01]  /*0210*/  IMAD.MOV.U32 R34, RZ, RZ, RZ ;  /* 0x000000ffff227224 */ /* 0x000fe200078e00ff */
[----:B------:R-:W-:Y:S01]  /*0220*/  SHF.R.U32.HI R27, RZ, 0x8, R17 ;  /* 0x00000008ff1b7819 */ /* 0x000fe20000011611 */
[----:B------:R-:W-:Y:S01]  /*0230*/  IMAD.MOV.U32 R3, RZ, RZ, 0x40180000 ;  /* 0x40180000ff037424 */ /* 0x000fe200078e00ff */
[----:B------:R-:W-:Y:S02]  /*0240*/  MOV R0, 0x270 ;  /* 0x0000027000007802 */ /* 0x000fe40000000f00 */
[----:B------:R0:W1:Y:S05]  /*0250*/  I2F.F64.U64 R4, R26 ;  /* 0x0000001a00047312 */ /* 0x00006a0000301800 */
[----:B01----:R-:W-:Y:S05]  /*0260*/  CALL.REL.NOINC `($auto_player$__internal_accurate_pow) ;  /* 0x0000001400847944 */ /* 0x003fea0003c00000 */
[----:B------:R-:W-:Y:S01]  /*0270*/  IMAD.MOV.U32 R6, RZ, RZ, R3 ;  /* 0x000000ffff067224 */ /* 0x000fe200078e0003 */
[----:B------:R-:W-:-:S06]  /*0280*/  MOV R7, R8 ;  /* 0x0000000800077202 */ /* 0x000fcc0000000f00 */
[----:B------:R-:W-:-:S14]  /*0290*/  DSETP.GT.AND P0, PT, R6, R4, PT ;  /* 0x000000040600722a */ /* 0x000fdc0003f04000 */
[----:B------:R-:W-:Y:S05]  /*02a0*/  @P0 EXIT ;  /* 0x000000000000094d */ /* 0x000fea0003800000 */
[----:B------:R-:W-:-:S04]  /*02b0*/  ISETP.GE.U32.AND P0, PT, R16, 0x100, PT ;  /* 0x000001001000780c */ /* 0x000fc80003f06070 */
[----:B------:R-:W-:-:S13]  /*02c0*/  ISETP.GE.U32.AND.EX P0, PT, R17, RZ, PT, P0 ;  /* 0x000000ff1100720c */ /* 0x000fda0003f06100 */
[----:B------:R-:W-:Y:S05]  /*02d0*/  @!P0 EXIT ;  /* 0x000000000000894d */ /* 0x000fea0003800000 */
[----:B------:R-:W-:Y:S01]  /*02e0*/  IMAD.MOV.U32 R3, RZ, RZ, 0x401c0000 ;  /* 0x401c0000ff037424 */ /* 0x000fe200078e00ff */
[----:B------:R-:W-:-:S07]  /*02f0*/  MOV R0, 0x310 ;  /* 0x0000031000007802 */ /* 0x000fce0000000f00 */
[----:B------:R-:W-:Y:S05]  /*0300*/  CALL.REL.NOINC `($auto_player$__internal_accurate_pow) ;  /* 0x00000014005c7944 */ /* 0x000fea0003c00000 */
[----:B------:R-:W-:Y:S01]  /*0310*/  IMAD.MOV.U32 R6, RZ, RZ, R3 ;  /* 0x000000ffff067224 */ /* 0x000fe200078e0003 */
[----:B------:R-:W-:Y:S01]  /*0320*/  BSSY.RECONVERGENT B0, `(.L_x_2) ;  /* 0x000001b000007945 */ /* 0x000fe20003800200 */
[----:B------:R-:W-:Y:S02]  /*0330*/  IMAD.MOV.U32 R7, RZ, RZ, R8 ;  /* 0x000000ffff077224 */ /* 0x000fe400078e0008 */
[----:B------:R-:W-:Y:S02]  /*0340*/  IMAD.MOV.U32 R11, RZ, RZ, R26 ;  /* 0x000000ffff0b7224 */ /* 0x000fe400078e001a */
[----:B------:R-:W-:Y:S02]  /*0350*/  IMAD.MOV.U32 R13, RZ, RZ, R27 ;  /* 0x000000ffff0d7224 */ /* 0x000fe400078e001b */
[----:B------:R-:W-:Y:S01]  /*0360*/  DSETP.GE.AND P0, PT, R6, R4, PT ;  /* 0x000000040600722a */ /* 0x000fe20003f06000 */
[----:B------:R-:W-:-:S05]  /*0370*/  IMAD.MOV.U32 R15, RZ, RZ, 0x1 ;  /* 0x00000001ff0f7424 */ /* 0x000fca00078e00ff */
[----:B------:R-:W-:-:S05]  /*0380*/  SEL R0, RZ, 0x1, !P0 ;  /* 0x00000001ff007807 */ /* 0x000fca0004000000 */
[----:B------:R-:W-:-:S07]  /*0390*/  IMAD.MOV.U32 R3, RZ, RZ, R0 ;  /* 0x000000ffff037224 */ /* 0x000fce00078e0000 */
.L_x_3:
[----:B------:R-:W-:Y:S01]  /*03a0*/  IMAD.WIDE.U32 R4, R13, -0x33333333, RZ ;  /* 0xcccccccd0d047825 */ /* 0x000fe200078e00ff */
[C---:B------:R-:W-:Y:S02]  /*03b0*/  ISETP.GE.U32.AND P1, PT, R0.reuse, 0x9, PT ;  /* 0x000000090000780c */ /* 0x040fe40003f26070 */
[----:B------:R-:W-:Y:S01]  /*03c0*/  IADD3 R0, PT, PT, R0, 0x1, RZ ;  /* 0x0000000100007810 */ /* 0x000fe20007ffe0ff */
[----:B------:R-:W-:-:S04]  /*03d0*/  IMAD.WIDE.U32 R6, P0, R11, -0x33333334, R4 ;  /* 0xcccccccc0b067825 */ /* 0x000fc80007800004 */
[----:B------:R-:W-:-:S04]  /*03e0*/  IMAD.WIDE.U32 R4, R11, -0x33333333, RZ ;  /* 0xcccccccd0b047825 */ /* 0x000fc800078e00ff */
[----:B------:R-:W-:Y:S01]  /*03f0*/  IMAD.X R9, RZ, RZ, RZ, P0 ;  /* 0x000000ffff097224 */ /* 0x000fe200000e06ff */
[----:B------:R-:W-:Y:S01]  /*0400*/  IADD3 RZ, P0, PT, R5, R6, RZ ;  /* 0x0000000605ff7210 */ /* 0x000fe20007f1e0ff */
[----:B------:R-:W-:-:S04]  /*0410*/  IMAD.MOV.U32 R8, RZ, RZ, R7 ;  /* 0x000000ffff087224 */ /* 0x000fc800078e0007 */
[----:B------:R-:W-:Y:S01]  /*0420*/  IMAD.WIDE.U32.X R4, R13, -0x33333334, R8, P0 ;  /* 0xcccccccc0d047825 */ /* 0x000fe200000e0408 */
[----:B------:R-:W-:-:S04]  /*0430*/  ISETP.GT.U32.AND P0, PT, R11, 0x9, PT ;  /* 0x000000090b00780c */ /* 0x000fc80003f04070 */
[--C-:B------:R-:W-:Y:S02]  /*0440*/  SHF.R.U64 R6, R4, 0x3, R5.reuse ;  /* 0x0000000304067819 */ /* 0x100fe40000001205 */
[----:B------:R-:W-:Y:S02]  /*0450*/  ISETP.GT.U32.AND.EX P0, PT, R13, RZ, PT, P0 ;  /* 0x000000ff0d00720c */ /* 0x000fe40003f04100 */
[----:B------:R-:W-:Y:S01]  /*0460*/  SHF.R.U32.HI R5, RZ, 0x3, R5 ;  /* 0x00000003ff057819 */ /* 0x000fe20000011605 */
[----:B------:R-:W-:Y:S02]  /*0470*/  IMAD R4, R6, -0xa, R11 ;  /* 0xfffffff606047824 */ /* 0x000fe400078e020b */
[----:B------:R-:W-:Y:S02]  /*0480*/  IMAD.MOV.U32 R11, RZ, RZ, R6 ;  /* 0x000000ffff0b7224 */ /* 0x000fe400078e0006 */
[----:B------:R-:W-:Y:S01]  /*0490*/  IMAD.MOV.U32 R13, RZ, RZ, R5 ;  /* 0x000000ffff0d7224 */ /* 0x000fe200078e0005 */
[----:B------:R-:W-:-:S05]  /*04a0*/  SHF.L.U32 R4, R15, R4, RZ ;  /* 0x000000040f047219 */ /* 0x000fca00000006ff */
[----:B------:R-:W-:Y:S01]  /*04b0*/  IMAD.IADD R3, R4, 0x1, R3 ;  /* 0x0000000104037824 */ /* 0x000fe200078e0203 */
[----:B------:R-:W-:Y:S06]  /*04c0*/  @!P1 BRA P0, `(.L_x_3) ;  /* 0xfffffffc00b49947 */ /* 0x000fec000003ffff */
[----:B------:R-:W-:Y:S05]  /*04d0*/  BSYNC.RECONVERGENT B0 ;  /* 0x0000000000007941 */ /* 0x000fea0003800200 */
.L_x_2:
[----:B------:R-:W-:-:S13]  /*04e0*/  ISETP.NE.AND P0, PT, R3, 0xff, PT ;  /* 0x000000ff0300780c */ /* 0x000fda0003f05270 */
[----:B------:R-:W-:Y:S05]  /*04f0*/  @P0 EXIT ;  /* 0x000000000000094d */ /* 0x000fea0003800000 */
[----:B------:R-:W-:Y:S01]  /*0500*/  BSSY.RECONVERGENT B0, `(.L_x_4) ;  /* 0x000008f000007945 */ /* 0x000fe20003800200 */
[----:B------:R-:W-:Y:S02]  /*0510*/  IMAD.MOV.U32 R0, RZ, RZ, -0x40000001 ;  /* 0xbfffffffff007424 */ /* 0x000fe400078e00ff */
[----:B------:R-:W-:Y:S02]  /*0520*/  IMAD.MOV.U32 R3, RZ, RZ, -0xe043 ;  /* 0xffff1fbdff037424 */ /* 0x000fe400078e00ff */
[----:B------:R-:W-:Y:S02]  /*0530*/  IMAD.MOV.U32 R14, RZ, RZ, RZ ;  /* 0x000000ffff0e7224 */ /* 0x000fe400078e00ff */
[----:B------:R-:W-:Y:S02]  /*0540*/  IMAD.MOV.U32 R6, RZ, RZ, R26 ;  /* 0x000000ffff067224 */ /* 0x000fe400078e001a */
[----:B------:R-:W-:Y:S02]  /*0550*/  IMAD.MOV.U32 R5, RZ, RZ, R27 ;  /* 0x000000ffff057224 */ /* 0x000fe400078e001b */
[----:B------:R-:W-:-:S07]  /*0560*/  IMAD.MOV.U32 R4, RZ, RZ, R22 ;  /* 0x000000ffff047224 */ /* 0x000fce00078e0016 */
.L_x_20:
[----:B------:R-:W-:Y:S01]  /*0570*/  IMAD.WIDE.U32 R8, R5, -0x33333333, RZ ;  /* 0xcccccccd05087825 */ /* 0x000fe200078e00ff */
[----:B------:R-:W-:Y:S03]  /*0580*/  BSSY.RECONVERGENT B1, `(.L_x_5) ;  /* 0x000003c000017945 */ /* 0x000fe60003800200 */
[----:B------:R-:W-:-:S04]  /*0590*/  IMAD.WIDE.U32 R10, P0, R6, -0x33333334, R8 ;  /* 0xcccccccc060a7825 */ /* 0x000fc80007800008 */
[----:B------:R-:W-:Y:S01]  /*05a0*/  IMAD.WIDE.U32 R8, R6, -0x33333333, RZ ;  /* 0xcccccccd06087825 */ /* 0x000fe200078e00ff */
[----:B------:R-:W-:-:S03]  /*05b0*/  IADD3.X R13, PT, PT, RZ, RZ, RZ, P0, !PT ;  /* 0x000000ffff0d7210 */ /* 0x000fc600007fe4ff */
[----:B------:R-:W-:Y:S01]  /*05c0*/  IMAD.MOV.U32 R12, RZ, RZ, R11 ;  /* 0x000000ffff0c7224 */ /* 0x000fe200078e000b */
[----:B------:R-:W-:Y:S01]  /*05d0*/  IADD3 RZ, P0, PT, R9, R10, RZ ;  /* 0x0000000a09ff7210 */ /* 0x000fe20007f1e0ff */
[----:B------:R-:W-:-:S04]  /*05e0*/  IMAD.MOV.U32 R10, RZ, RZ, 0x4 ;  /* 0x00000004ff0a7424 */ /* 0x000fc800078e00ff */
[----:B------:R-:W-:-:S05]  /*05f0*/  IMAD.WIDE.U32.X R8, R5, -0x33333334, R12, P0 ;  /* 0xcccccccc05087825 */ /* 0x000fca00000e040c */
[----:B------:R-:W-:-:S05]  /*0600*/  SHF.R.U64 R9, R8, 0x3, R9 ;  /* 0x0000000308097819 */ /* 0x000fca0000001209 */
[----:B------:R-:W-:-:S05]  /*0610*/  IMAD R8, R9, -0xa, R6 ;  /* 0xfffffff609087824 */ /* 0x000fca00078e0206 */
[----:B------:R-:W-:-:S13]  /*0620*/  ISETP.GT.AND P0, PT, R8, 0x3, PT ;  /* 0x000000030800780c */ /* 0x000fda0003f04270 */
[----:B------:R-:W-:Y:S05]  /*0630*/  @P0 BRA `(.L_x_6) ;  /* 0x0000000000580947 */ /* 0x000fea0003800000 */
[----:B------:R-:W-:-:S13]  /*0640*/  ISETP.GT.AND P0, PT, R8, 0x1, PT ;  /* 0x000000010800780c */ /* 0x000fda0003f04270 */
[----:B------:R-:W-:Y:S05]  /*0650*/  @P0 BRA `(.L_x_7) ;  /* 0x0000000000200947 */ /* 0x000fea0003800000 */
[----:B------:R-:W-:Y:S01]  /*0660*/  VIMNMX.U32 R7, PT, PT, R8, 0x2, PT ;  /* 0x0000000208077848 */ /* 0x000fe20003fe0000 */
[----:B------:R-:W-:-:S04]  /*0670*/  IMAD.MOV.U32 R11, RZ, RZ, 0x1 ;  /* 0x00000001ff0b7424 */ /* 0x000fc800078e00ff */
[----:B------:R-:W-:-:S04]  /*0680*/  IMAD.SHL.U32 R7, R7, 0x4, RZ ;  /* 0x0000000407077824 */ /* 0x000fc800078e00ff */
[----:B------:R-:W0:Y:S02]  /*0690*/  LDC R8, c[0x2][R7] ;  /* 0x0080000007087b82 */ /* 0x000e240000000800 */
[----:B0-----:R-:W-:-:S04]  /*06a0*/  SHF.R.S32.HI R9, RZ, 0x1f, R8 ;  /* 0x0000001fff097819 */ /* 0x001fc80000011408 */
.L_x_40:
[----:B------:R-:W-:Y:S05]  /*06b0*/  BRX R8 -0x6c0                                           (*"BRANCH_TARGETS .L_x_8,.L_x_42,.L_x_43"*) ;  /* 0xfffffff808507949 */ /* 0x000fea000383ffff */
.L_x_42:
[----:B------:R-:W-:Y:S01]  /*06c0*/  IMAD.MOV.U32 R10, RZ, RZ, 0x5 ;  /* 0x00000005ff0a7424 */ /* 0x000fe200078e00ff */
[----:B------:R-:W-:Y:S06]  /*06d0*/  BRA `(.L_x_8) ;  /* 0x0000000000987947 */ /* 0x000fec0003800000 */
.L_x_7:
[----:B------:R-:W-:-:S05]  /*06e0*/  IMAD.MOV.U32 R7, RZ, RZ, -0x2 ;  /* 0xfffffffeff077424 */ /* 0x000fca00078e00ff */
[----:B------:R-:W-:-:S05]  /*06f0*/  VIADDMNMX.U32 R7, R8, R7, 0x2, PT ;  /* 0x0000000208077446 */ /* 0x000fca0003800007 */
[----:B------:R-:W-:-:S04]  /*0700*/  IMAD.SHL.U32 R7, R7, 0x4, RZ ;  /* 0x0000000407077824 */ /* 0x000fc800078e00ff */
[----:B------:R-:W0:Y:S02]  /*0710*/  LDC R8, c[0x2][R7+0xc] ;  /* 0x0080030007087b82 */ /* 0x000e240000000800 */
[----:B0-----:R-:W-:-:S04]  /*0720*/  SHF.R.S32.HI R9, RZ, 0x1f, R8 ;  /* 0x0000001fff097819 */ /* 0x001fc80000011408 */
.L_x_44:
[----:B------:R-:W-:Y:S05]  /*0730*/  BRX R8 -0x740                                           (*"BRANCH_TARGETS .L_x_45,.L_x_46,.L_x_43"*) ;  /* 0xfffffff808307949 */ /* 0x000fea000383ffff */
.L_x_46:
[----:B------:R-:W-:Y:S02]  /*0740*/  IMAD.MOV.U32 R10, RZ, RZ, 0x3 ;  /* 0x00000003ff0a7424 */ /* 0x000fe400078e00ff */
[----:B------:R-:W-:Y:S01]  /*0750*/  IMAD.MOV.U32 R11, RZ, RZ, 0x2 ;  /* 0x00000002ff0b7424 */ /* 0x000fe200078e00ff */
[----:B------:R-:W-:Y:S06]  /*0760*/  BRA `(.L_x_8) ;  /* 0x0000000000747947 */ /* 0x000fec0003800000 */
.L_x_45:
[----:B------:R-:W-:Y:S02]  /*0770*/  HFMA2 R11, -RZ, RZ, 0, 1.1920928955078125e-07 ;  /* 0x00000002ff0b7431 */ /* 0x000fe400000001ff */
[----:B------:R-:W-:Y:S01]  /*0780*/  IMAD.MOV.U32 R10, RZ, RZ, 0x2 ;  /* 0x00000002ff0a7424 */ /* 0x000fe200078e00ff */
[----:B------:R-:W-:Y:S06]  /*0790*/  BRA `(.L_x_8) ;  /* 0x0000000000687947 */ /* 0x000fec0003800000 */
.L_x_6:
[----:B------:R-:W-:-:S13]  /*07a0*/  ISETP.GT.AND P0, PT, R8, 0x5, PT ;  /* 0x000000050800780c */ /* 0x000fda0003f04270 */
[----:B------:R-:W-:Y:S05]  /*07b0*/  @P0 BRA `(.L_x_9) ;  /* 0x00000000002c0947 */ /* 0x000fea0003800000 */
[----:B------:R-:W-:-:S05]  /*07c0*/  IMAD.MOV.U32 R7, RZ, RZ, 0x2 ;  /* 0x00000002ff077424 */ /* 0x000fca00078e00ff */
[----:B------:R-:W-:-:S05]  /*07d0*/  VIADDMNMX.U32 R7, R8, 0xfffffffc, R7, PT ;  /* 0xfffffffc08077846 */ /* 0x000fca0003800007 */
[----:B------:R-:W-:-:S04]  /*07e0*/  IMAD.SHL.U32 R7, R7, 0x4, RZ ;  /* 0x0000000407077824 */ /* 0x000fc800078e00ff */
[----:B------:R-:W0:Y:S02]  /*07f0*/  LDC R8, c[0x2][R7+0x18] ;  /* 0x0080060007087b82 */ /* 0x000e240000000800 */
[----:B0-----:R-:W-:-:S04]  /*0800*/  SHF.R.S32.HI R9, RZ, 0x1f, R8 ;  /* 0x0000001fff097819 */ /* 0x001fc80000011408 */
.L_x_48:
[----:B------:R-:W-:Y:S05]  /*0810*/  BRX R8 -0x820                                           (*"BRANCH_TARGETS .L_x_49,.L_x_50,.L_x_43"*) ;  /* 0xfffffff408f87949 */ /* 0x000fea000383ffff */
.L_x_50:
[----:B------:R-:W-:Y:S02]  /*0820*/  IMAD.MOV.U32 R10, RZ, RZ, 0x5 ;  /* 0x00000005ff0a7424 */ /* 0x000fe400078e00ff */
[----:B------:R-:W-:Y:S01]  /*0830*/  IMAD.MOV.U32 R11, RZ, RZ, 0x2 ;  /* 0x00000002ff0b7424 */ /* 0x000fe200078e00ff */
[----:B------:R-:W-:Y:S06]  /*0840*/  BRA `(.L_x_8) ;  /* 0x00000000003c7947 */ /* 0x000fec0003800000 */
.L_x_49:
[----:B------:R-:W-:Y:S01]  /*0850*/  IMAD.MOV.U32 R11, RZ, RZ, 0x2 ;  /* 0x00000002ff0b7424 */ /* 0x000fe200078e00ff */
[----:B------:R-:W-:Y:S06]  /*0860*/  BRA `(.L_x_8) ;  /* 0x0000000000347947 */ /* 0x000fec0003800000 */
.L_x_9:
[----:B------:R-:W-:-:S05]  /*0870*/  IMAD.MOV.U32 R7, RZ, RZ, 0x2 ;  /* 0x00000002ff077424 */ /* 0x000fca00078e00ff */
[----:B------:R-:W-:-:S05]  /*0880*/  VIADDMNMX.U32 R7, R8, 0xfffffffa, R7, PT ;  /* 0xfffffffa08077846 */ /* 0x000fca0003800007 */
[----:B------:R-:W-:-:S04]  /*0890*/  IMAD.SHL.U32 R7, R7, 0x4, RZ ;  /* 0x0000000407077824 */ /* 0x000fc800078e00ff */
[----:B------:R-:W0:Y:S02]  /*08a0*/  LDC R8, c[0x2][R7+0x24] ;  /* 0x0080090007087b82 */ /* 0x000e240000000800 */
[----:B0-----:R-:W-:-:S04]  /*08b0*/  SHF.R.S32.HI R9, RZ, 0x1f, R8 ;  /* 0x0000001fff097819 */ /* 0x001fc80000011408 */
.L_x_52:
[----:B------:R-:W-:Y:S05]  /*08c0*/  BRX R8 -0x8d0                                           (*"BRANCH_TARGETS .L_x_53,.L_x_54,.L_x_43"*) ;  /* 0xfffffff408cc7949 */ /* 0x000fea000383ffff */
.L_x_54:
[----:B------:R-:W-:Y:S01]  /*08d0*/  IMAD.MOV.U32 R11, RZ, RZ, 0x3 ;  /* 0x00000003ff0b7424 */ /* 0x000fe200078e00ff */
[----:B------:R-:W-:Y:S06]  /*08e0*/  BRA `(.L_x_8) ;  /* 0x0000000000147947 */ /* 0x000fec0003800000 */
.L_x_53:
[----:B------:R-:W-:Y:S02]  /*08f0*/  HFMA2 R11, -RZ, RZ, 0, 1.78813934326171875e-07 ;  /* 0x00000003ff0b7431 */ /* 0x000fe400000001ff */
[----:B------:R-:W-:Y:S01]  /*0900*/  IMAD.MOV.U32 R10, RZ, RZ, 0x3 ;  /* 0x00000003ff0a7424 */ /* 0x000fe200078e00ff */
[----:B------:R-:W-:Y:S06]  /*0910*/  BRA `(.L_x_8) ;  /* 0x0000000000087947 */ /* 0x000fec0003800000 */
.L_x_43:
[----:B------:R-:W-:Y:S02]  /*0920*/  IMAD.MOV.U32 R11, RZ, RZ, -0x1 ;  /* 0xffffffffff0b7424 */ /* 0x000fe400078e00ff */
[----:B------:R-:W-:-:S07]  /*0930*/  IMAD.MOV.U32 R10, RZ, RZ, -0x1 ;  /* 0xffffffffff0a7424 */ /* 0x000fce00078e00ff */
.L_x_8:
[----:B------:R-:W-:Y:S05]  /*0940*/  BSYNC.RECONVERGENT B1 ;  /* 0x0000000000017941 */ /* 0x000fea0003800200 */
.L_x_5:
[----:B------:R-:W-:Y:S02]  /*0950*/  LOP3.LUT R8, R10, R11, RZ, 0xfc, !PT ;  /* 0x0000000b0a087212 */ /* 0x000fe400078efcff */
[----:B------:R-:W-:Y:S02]  /*0960*/  LOP3.LUT R7, R4, 0x1, RZ, 0xc0, !PT ;  /* 0x0000000104077812 */ /* 0x000fe400078ec0ff */
[----:B------:R-:W-:Y:S02]  /*0970*/  ISETP.GE.AND P1, PT, R8, RZ, PT ;  /* 0x000000ff0800720c */ /* 0x000fe40003f26270 */
[----:B------:R-:W-:-:S04]  /*0980*/  ISETP.NE.U32.AND P0, PT, R7, 0x1, PT ;  /* 0x000000010700780c */ /* 0x000fc80003f05070 */
[----:B------:R-:W-:Y:S02]  /*0990*/  SEL R7, R10, R11, !P0 ;  /* 0x0000000b0a077207 */ /* 0x000fe40004000000 */
[----:B------:R-:W-:-:S05]  /*09a0*/  SEL R8, R11, R10, !P0 ;  /* 0x0000000a0b087207 */ /* 0x000fca0004000000 */
[----:B------:R-:W-:Y:S05]  /*09b0*/  @!P1 BRA `(.L_x_10) ;  /* 0x00000004000c9947 */ /* 0x000fea0003800000 */
[C---:B------:R-:W-:Y:S01]  /*09c0*/  LOP3.LUT R9, R0.reuse, 0x1, RZ, 0xc0, !PT ;  /* 0x0000000100097812 */ /* 0x040fe200078ec0ff */
[----:B------:R-:W-:Y:S01]  /*09d0*/  BSSY.RECONVERGENT B1, `(.L_x_11) ;  /* 0x0000012000017945 */ /* 0x000fe20003800200 */
[----:B------:R-:W-:Y:S02]  /*09e0*/  ISETP.EQ.U32.AND P1, PT, R0, RZ, PT ;  /* 0x000000ff0000720c */ /* 0x000fe40003f22070 */
[----:B------:R-:W-:Y:S01]  /*09f0*/  ISETP.NE.U32.AND P0, PT, R9, 0x1, PT ;  /* 0x000000010900780c */ /* 0x000fe20003f05070 */
[----:B------:R-:W-:Y:S01]  /*0a00*/  IMAD.MOV.U32 R9, RZ, RZ, RZ ;  /* 0x000000ffff097224 */ /* 0x000fe200078e00ff */
[----:B------:R-:W-:Y:S02]  /*0a10*/  ISETP.GE.AND P2, PT, R7, 0x1, PT ;  /* 0x000000010700780c */ /* 0x000fe40003f46270 */
[----:B------:R-:W-:-:S04]  /*0a20*/  ISETP.NE.U32.AND.EX P0, PT, RZ, RZ, PT, P0 ;  /* 0x000000ffff00720c */ /* 0x000fc80003f05100 */
[----:B------:R-:W-:-:S13]  /*0a30*/  ISETP.EQ.OR.EX P0, PT, R3, RZ, !P0, P1 ;  /* 0x000000ff0300720c */ /* 0x000fda0004702710 */
[----:B------:R-:W-:Y:S05]  /*0a40*/  @P0 BRA `(.L_x_12) ;  /* 0x0000000000280947 */ /* 0x000fea0003800000 */
[----:B------:R-:W-:Y:S02]  /*0a50*/  IMAD.MOV.U32 R9, RZ, RZ, RZ ;  /* 0x000000ffff097224 */ /* 0x000fe400078e00ff */
[----:B------:R-:W-:Y:S02]  /*0a60*/  IMAD.MOV.U32 R10, RZ, RZ, R0 ;  /* 0x000000ffff0a7224 */ /* 0x000fe400078e0000 */
[----:B------:R-:W-:-:S07]  /*0a70*/  IMAD.MOV.U32 R11, RZ, RZ, R3 ;  /* 0x000000ffff0b7224 */ /* 0x000fce00078e0003 */
.L_x_13:
[C---:B------:R-:W-:Y:S01]  /*0a80*/  ISETP.NE.U32.AND P0, PT, R10.reuse, RZ, PT ;  /* 0x000000ff0a00720c */ /* 0x040fe20003f05070 */
[----:B------:R-:W-:Y:S01]  /*0a90*/  VIADD R9, R9, 0x1 ;  /* 0x0000000109097836 */ /* 0x000fe20000000000 */
[C---:B------:R-:W-:Y:S02]  /*0aa0*/  LOP3.LUT P1, RZ, R10.reuse, 0x2, RZ, 0xc0, !PT ;  /* 0x000000020aff7812 */ /* 0x040fe4000782c0ff */
[----:B------:R-:W-:Y:S02]  /*0ab0*/  ISETP.NE.AND.EX P0, PT, R11, RZ, PT, P0 ;  /* 0x000000ff0b00720c */ /* 0x000fe40003f05300 */
[--C-:B------:R-:W-:Y:S02]  /*0ac0*/  SHF.R.U64 R10, R10, 0x1, R11.reuse ;  /* 0x000000010a0a7819 */ /* 0x100fe4000000120b */
[----:B------:R-:W-:-:S09]  /*0ad0*/  SHF.R.U32.HI R11, RZ, 0x1, R11 ;  /* 0x00000001ff0b7819 */ /* 0x000fd2000001160b */
[----:B------:R-:W-:Y:S05]  /*0ae0*/  @!P1 BRA P0, `(.L_x_13) ;  /* 0xfffffffc00e49947 */ /* 0x000fea000003ffff */
.L_x_12:
[----:B------:R-:W-:Y:S05]  /*0af0*/  BSYNC.RECONVERGENT B1 ;  /* 0x0000000000017941 */ /* 0x000fea0003800200 */
.L_x_11:
[----:B------:R-:W-:Y:S04]  /*0b00*/  BSSY.RECONVERGENT B1, `(.L_x_14) ;  /* 0x0000021000017945 */ /* 0x000fe80003800200 */
[----:B------:R-:W-:Y:S05]  /*0b10*/  @!P2 BRA `(.L_x_15) ;  /* 0x00000000007ca947 */ /* 0x000fea0003800000 */
[----:B------:R-:W-:Y:S01]  /*0b20*/  LOP3.LUT R21, R9, 0x7, RZ, 0xc0, !PT ;  /* 0x0000000709157812 */ /* 0x000fe200078ec0ff */
[----:B------:R-:W-:-:S03]  /*0b30*/  IMAD.MOV.U32 R10, RZ, RZ, RZ ;  /* 0x000000ffff0a7224 */ /* 0x000fc600078e00ff */
[----:B------:R-:W-:-:S07]  /*0b40*/  LOP3.LUT R28, R21, 0x7, RZ, 0x3c, !PT ;  /* 0x00000007151c7812 */ /* 0x000fce00078e3cff */
.L_x_19:
[----:B------:R-:W-:Y:S01]  /*0b50*/  ISETP.GE.AND P0, PT, R8, 0x1, PT ;  /* 0x000000010800780c */ /* 0x000fe20003f06270 */
[----:B------:R-:W-:-:S12]  /*0b60*/  BSSY.RECONVERGENT B2, `(.L_x_16) ;  /* 0x0000017000027945 */ /* 0x000fd80003800200 */
[----:B------:R-:W-:Y:S05]  /*0b70*/  @!P0 BRA `(.L_x_17) ;  /* 0x0000000000548947 */ /* 0x000fea0003800000 */
[----:B------:R-:W-:Y:S01]  /*0b80*/  LEA.HI R30, R9, R10, RZ, 0x1d ;  /* 0x0000000a091e7211 */ /* 0x000fe200078fe8ff */
[----:B------:R-:W-:Y:S01]  /*0b90*/  IMAD.MOV.U32 R25, RZ, RZ, -0x2 ;  /* 0xfffffffeff197424 */ /* 0x000fe200078e00ff */
[----:B------:R-:W-:Y:S01]  /*0ba0*/  MOV R11, RZ ;  /* 0x000000ff000b7202 */ /* 0x000fe20000000f00 */
[----:B------:R-:W-:Y:S02]  /*0bb0*/  IMAD.MOV.U32 R20, RZ, RZ, -0x1 ;  /* 0xffffffffff147424 */ /* 0x000fe400078e00ff */
[----:B------:R-:W-:-:S07]  /*0bc0*/  IMAD R32, R30, 0x8, R21 ;  /* 0x000000081e207824 */ /* 0x000fce00078e0215 */
.L_x_18:
[----:B------:R-:W-:-:S04]  /*0bd0*/  ISETP.GT.U32.AND P0, PT, R11, R28, PT ;  /* 0x0000001c0b00720c */ /* 0x000fc80003f04070 */
[----:B------:R-:W-:-:S13]  /*0be0*/  ISETP.GT.U32.OR P0, PT, R30, 0x7, P0 ;  /* 0x000000071e00780c */ /* 0x000fda0000704470 */
[----:B------:R-:W-:Y:S05]  /*0bf0*/  @P0 BRA `(.L_x_17) ;  /* 0x0000000000340947 */ /* 0x000fea0003800000 */
[----:B------:R-:W-:Y:S02]  /*0c00*/  IMAD.IADD R12, R32, 0x1, R11 ;  /* 0x00000001200c7824 */ /* 0x000fe400078e020b */
[----:B------:R-:W-:Y:S02]  /*0c10*/  VIADD R11, R11, 0x1 ;  /* 0x000000010b0b7836 */ /* 0x000fe40000000000 */
[----:B------:R-:W-:Y:S01]  /*0c20*/  IMAD.MOV R13, RZ, RZ, -R12 ;  /* 0x000000ffff0d7224 */ /* 0x000fe200078e0a0c */
[----:B------:R-:W-:Y:S02]  /*0c30*/  LOP3.LUT R12, R12, 0x3f, RZ, 0xc0, !PT ;  /* 0x0000003f0c0c7812 */ /* 0x000fe400078ec0ff */
[----:B------:R-:W-:Y:S02]  /*0c40*/  ISETP.NE.AND P0, PT, R11, R8, PT ;  /* 0x000000080b00720c */ /* 0x000fe40003f05270 */
[----:B------:R-:W-:Y:S02]  /*0c50*/  LOP3.LUT R13, R13, 0x3f, RZ, 0xc0, !PT ;  /* 0x0000003f0d0d7812 */ /* 0x000fe400078ec0ff */
[----:B------:R-:W-:-:S02]  /*0c60*/  SHF.L.U64.HI R17, R25, R12, 0xffffffff ;  /* 0xffffffff19117419 */ /* 0x000fc4000001020c */
[C---:B------:R-:W-:Y:S02]  /*0c70*/  SHF.L.U32 R16, R25.reuse, R12, RZ ;  /* 0x0000000c19107219 */ /* 0x040fe400000006ff */
[-C--:B------:R-:W-:Y:S02]  /*0c80*/  SHF.R.U64 R15, R25, R13.reuse, 0xffffffff ;  /* 0xffffffff190f7419 */ /* 0x080fe4000000120d */
[----:B------:R-:W-:Y:S02]  /*0c90*/  SHF.R.U32.HI R12, RZ, R13, R20 ;  /* 0x0000000dff0c7219 */ /* 0x000fe40000011614 */
[----:B------:R-:W-:Y:S02]  /*0ca0*/  LOP3.LUT R0, R0, R16, R15, 0xe0, !PT ;  /* 0x0000001000007212 */ /* 0x000fe400078ee00f */
[----:B------:R-:W-:Y:S01]  /*0cb0*/  LOP3.LUT R3, R3, R17, R12, 0xe0, !PT ;  /* 0x0000001103037212 */ /* 0x000fe200078ee00c */
[----:B------:R-:W-:Y:S06]  /*0cc0*/  @P0 BRA `(.L_x_18) ;  /* 0xfffffffc00c00947 */ /* 0x000fec000383ffff */
.L_x_17:
[----:B------:R-:W-:Y:S05]  /*0cd0*/  BSYNC.RECONVERGENT B2 ;  /* 0x0000000000027941 */ /* 0x000fea0003800200 */
.L_x_16:
[----:B------:R-:W-:-:S05]  /*0ce0*/  VIADD R10, R10, 0x1 ;  /* 0x000000010a0a7836 */ /* 0x000fca0000000000 */
[----:B------:R-:W-:-:S13]  /*0cf0*/  ISETP.NE.AND P0, PT, R10, R7, PT ;  /* 0x000000070a00720c */ /* 0x000fda0003f05270 */
[----:B------:R-:W-:Y:S05]  /*0d00*/  @P0 BRA `(.L_x_19) ;  /* 0xfffffffc00900947 */ /* 0x000fea000383ffff */
.L_x_15:
[----:B------:R-:W-:Y:S05]  /*0d10*/  BSYNC.RECONVERGENT B1 ;  /* 0x0000000000017941 */ /* 0x000fea0003800200 */
.L_x_14:
[----:B------:R-:W-:Y:S01]  /*0d20*/  IMAD.WIDE.U32 R8, R5, -0x33333333, RZ ;  /* 0xcccccccd05087825 */ /* 0x000fe200078e00ff */
[----:B------:R-:W-:-:S03]  /*0d30*/  SHF.R.U32.HI R4, RZ, 0x1, R4 ;  /* 0x00000001ff047819 */ /* 0x000fc60000011604 */
[----:B------:R-:W-:Y:S02]  /*0d40*/  VIADD R14, R14, 0x1 ;  /* 0x000000010e0e7836 */ /* 0x000fe40000000000 */
[----:B------:R-:W-:-:S04]  /*0d50*/  IMAD.WIDE.U32 R8, P0, R6, -0x33333334, R8 ;  /* 0xcccccccc06087825 */ /* 0x000fc80007800008 */
[----:B------:R-:W-:Y:S01]  /*0d60*/  IMAD.WIDE.U32 R6, R6, -0x33333333, RZ ;  /* 0xcccccccd06067825 */ /* 0x000fe200078e00ff */
[----:B------:R-:W-:-:S03]  /*0d70*/  MOV R10, R9 ;  /* 0x00000009000a7202 */ /* 0x000fc60000000f00 */
[----:B------:R-:W-:Y:S01]  /*0d80*/  IMAD.X R11, RZ, RZ, RZ, P0 ;  /* 0x000000ffff0b7224 */ /* 0x000fe200000e06ff */
[----:B------:R-:W-:-:S05]  /*0d90*/  IADD3 RZ, P0, PT, R7, R8, RZ ;  /* 0x0000000807ff7210 */ /* 0x000fca0007f1e0ff */
[----:B------:R-:W-:Y:S01]  /*0da0*/  IMAD.WIDE.U32.X R10, R5, -0x33333334, R10, P0 ;  /* 0xcccccccc050a7825 */ /* 0x000fe200000e040a */
[----:B------:R-:W-:-:S04]  /*0db0*/  ISETP.NE.AND P0, PT, R14, 0x8, PT ;  /* 0x000000080e00780c */ /* 0x000fc80003f05270 */
[--C-:B------:R-:W-:Y:S02]  /*0dc0*/  SHF.R.U64 R6, R10, 0x3, R11.reuse ;  /* 0x000000030a067819 */ /* 0x100fe4000000120b */
[----:B------:R-:W-:-:S07]  /*0dd0*/  SHF.R.U32.HI R5, RZ, 0x3, R11 ;  /* 0x00000003ff057819 */ /* 0x000fce000001160b */
[----:B------:R-:W-:Y:S05]  /*0de0*/  @P0 BRA `(.L_x_20) ;  /* 0xfffffff400e00947 */ /* 0x000fea000383ffff */
.L_x_10:
[----:B------:R-:W-:Y:S05]  /*0df0*/  BSYNC.RECONVERGENT B0 ;  /* 0x0000000000007941 */ /* 0x000fea0003800200 */
.L_x_4:
[----:B------:R-:W-:-:S04]  /*0e00*/  ISETP.NE.U32.AND P0, PT, R0, RZ, PT ;  /* 0x000000ff0000720c */ /* 0x000fc80003f05070 */
[----:B------:R-:W-:-:S13]  /*0e10*/  ISETP.NE.AND.EX P0, PT, R3, RZ, PT, P0 ;  /* 0x000000ff0300720c */ /* 0x000fda0003f05300 */
[----:B------:R-:W-:Y:S05]  /*0e20*/  @P0 EXIT ;  /* 0x000000000000094d */ /* 0x000fea0003800000 */
[----:B------:R-:W-:Y:S01]  /*0e30*/  MOV R0, 0x0 ;  /* 0x0000000000007802 */ /* 0x000fe20000000f00 */
[----:B------:R0:W-:Y:S01]  /*0e40*/  STL.64 [R1+0x30], R18 ;  /* 0x0000301201007387 */ /* 0x0001e20000100a00 */
[----:B------:R-:W1:Y:S01]  /*0e50*/  LDCU.64 UR4, c[0x4][0x58] ;  /* 0x01000b00ff0477ac */ /* 0x000e620008000a00 */
[----:B------:R-:W-:Y:S01]  /*0e60*/  IADD3 R6, P0, PT, R2, 0x20, RZ ;  /* 0x0000002002067810 */ /* 0x000fe20007f1e0ff */
[----:B------:R0:W2:Y:S01]  /*0e70*/  LDC.64 R8, c[0x4][R0] ;  /* 0x0100000000087b82 */ /* 0x0000a20000000a00 */
[----:B------:R0:W-:Y:S03]  /*0e80*/  STL.64 [R1+0x28], R22 ;  /* 0x0000281601007387 */ /* 0x0001e60000100a00 */
[----:B------:R-:W-:Y:S01]  /*0e90*/  IMAD.X R7, RZ, RZ, R24, P0 ;  /* 0x000000ffff077224 */ /* 0x000fe200000e0618 */
[----:B------:R0:W-:Y:S01]  /*0ea0*/  STL.64 [R1+0x20], R26 ;  /* 0x0000201a01007387 */ /* 0x0001e20000100a00 */
[----:B-1----:R-:W-:-:S02]  /*0eb0*/  IMAD.U32 R4, RZ, RZ, UR4 ;  /* 0x00000004ff047e24 */ /* 0x002fc4000f8e00ff */
[----:B0-----:R-:W-:-:S07]  /*0ec0*/  IMAD.U32 R5, RZ, RZ, UR5 ;  /* 0x00000005ff057e24 */ /* 0x001fce000f8e00ff */
[----:B------:R-:W-:-:S07]  /*0ed0*/  LEPC R20, `(.L_x_21) ;  /* 0x000000001014794e */ /* 0x000fce0000000000 */
[----:B--2---:R-:W-:Y:S05]  /*0ee0*/  CALL.ABS.NOINC R8 ;  /* 0x0000000008007343 */ /* 0x004fea0003c00000 */
.L_x_21:
[----:B------:R-:W-:Y:S02]  /*0ef0*/  IMAD.MOV.U32 R17, RZ, RZ, -0x40000001 ;  /* 0xbfffffffff117424 */ /* 0x000fe400078e00ff */
[----:B------:R-:W-:Y:S02]  /*0f00*/  IMAD.MOV.U32 R16, RZ, RZ, -0xe043 ;  /* 0xffff1fbdff107424 */ /* 0x000fe400078e00ff */
[----:B------:R-:W-:-:S07]  /*0f10*/  IMAD.MOV.U32 R18, RZ, RZ, RZ ;  /* 0x000000ffff127224 */ /* 0x000fce00078e00ff */
.L_x_37:
[----:B------:R-:W-:Y:S01]  /*0f20*/  IMAD.WIDE.U32 R4, R27, -0x33333333, RZ ;  /* 0xcccccccd1b047825 */ /* 0x000fe200078e00ff */
[----:B------:R-:W-:Y:S03]  /*0f30*/  BSSY.RECONVERGENT B0, `(.L_x_22) ;  /* 0x0000040000007945 */ /* 0x000fe60003800200 */
[----:B------:R-:W-:Y:S02]  /*0f40*/  HFMA2 R11, -RZ, RZ, 0, 2.384185791015625e-07 ;  /* 0x00000004ff0b7431 */ /* 0x000fe400000001ff */
[----:B------:R-:W-:Y:S02]  /*0f50*/  VIADD R18, R18, 0x1 ;  /* 0x0000000112127836 */ /* 0x000fe40000000000 */
[----:B------:R-:W-:-:S03]  /*0f60*/  IMAD.WIDE.U32 R6, P0, R26, -0x33333334, R4 ;  /* 0xcccccccc1a067825 */ /* 0x000fc60007800004 */
[----:B------:R-:W-:Y:S01]  /*0f70*/  ISETP.NE.AND P1, PT, R18, 0x8, PT ;  /* 0x000000081200780c */ /* 0x000fe20003f25270 */
[----:B------:R-:W-:-:S03]  /*0f80*/  IMAD.WIDE.U32 R4, R26, -0x33333333, RZ ;  /* 0xcccccccd1a047825 */ /* 0x000fc600078e00ff */
[----:B------:R-:W-:Y:S01]  /*0f90*/  P2R R23, PR, RZ, 0x2 ;  /* 0x00000002ff177803 */ /* 0x000fe20000000000 */
[----:B------:R-:W-:Y:S01]  /*0fa0*/  IMAD.X R9, RZ, RZ, RZ, P0 ;  /* 0x000000ffff097224 */ /* 0x000fe200000e06ff */
[----:B------:R-:W-:Y:S01]  /*0fb0*/  IADD3 RZ, P0, PT, R5, R6, RZ ;  /* 0x0000000605ff7210 */ /* 0x000fe20007f1e0ff */
[----:B------:R-:W-:-:S04]  /*0fc0*/  IMAD.MOV.U32 R8, RZ, RZ, R7 ;  /* 0x000000ffff087224 */ /* 0x000fc800078e0007 */
[----:B------:R-:W-:-:S05]  /*0fd0*/  IMAD.WIDE.U32.X R4, R27, -0x33333334, R8, P0 ;  /* 0xcccccccc1b047825 */ /* 0x000fca00000e0408 */
[--C-:B------:R-:W-:Y:S02]  /*0fe0*/  SHF.R.U64 R19, R4, 0x3, R5.reuse ;  /* 0x0000000304137819 */ /* 0x100fe40000001205 */
[----:B------:R-:W-:-:S03]  /*0ff0*/  SHF.R.U32.HI R27, RZ, 0x3, R5 ;  /* 0x00000003ff1b7819 */ /* 0x000fc60000011605 */
[----:B------:R-:W-:-:S05]  /*1000*/  IMAD R8, R19, -0xa, R26 ;  /* 0xfffffff613087824 */ /* 0x000fca00078e021a */
[----:B------:R-:W-:-:S13]  /*1010*/  ISETP.GT.AND P0, PT, R8, 0x3, PT ;  /* 0x000000030800780c */ /* 0x000fda0003f04270 */
[----:B------:R-:W-:Y:S05]  /*1020*/  @P0 BRA `(.L_x_23) ;  /* 0x0000000000580947 */ /* 0x000fea0003800000 */
[----:B------:R-:W-:-:S13]  /*1030*/  ISETP.GT.AND P0, PT, R8, 0x1, PT ;  /* 0x000000010800780c */ /* 0x000fda0003f04270 */
[----:B------:R-:W-:Y:S05]  /*1040*/  @P0 BRA `(.L_x_24) ;  /* 0x0000000000200947 */ /* 0x000fea0003800000 */
[----:B------:R-:W-:-:S05]  /*1050*/  VIMNMX.U32 R0, PT, PT, R8, 0x2, PT ;  /* 0x0000000208007848 */ /* 0x000fca0003fe0000 */
[----:B------:R-:W-:Y:S02]  /*1060*/  IMAD.SHL.U32 R3, R0, 0x4, RZ ;  /* 0x0000000400037824 */ /* 0x000fe400078e00ff */
[----:B------:R-:W-:Y:S02]  /*1070*/  IMAD.MOV.U32 R0, RZ, RZ, 0x1 ;  /* 0x00000001ff007424 */ /* 0x000fe400078e00ff */
[----:B------:R-:W0:Y:S02]  /*1080*/  LDC R4, c[0x2][R3+0x30] ;  /* 0x00800c0003047b82 */ /* 0x000e240000000800 */
[----:B0-----:R-:W-:-:S04]  /*1090*/  SHF.R.S32.HI R5, RZ, 0x1f, R4 ;  /* 0x0000001fff057819 */ /* 0x001fc80000011404 */
.L_x_56:
[----:B------:R-:W-:Y:S05]  /*10a0*/  BRX R4 -0x10b0                                          (*"BRANCH_TARGETS .L_x_25,.L_x_58,.L_x_59"*) ;  /* 0xffffffec04d47949 */ /* 0x000fea000383ffff */
.L_x_58:
[----:B------:R-:W-:Y:S01]  /*10b0*/  IMAD.MOV.U32 R11, RZ, RZ, 0x5 ;  /* 0x00000005ff0b7424 */ /* 0x000fe200078e00ff */
[----:B------:R-:W-:Y:S06]  /*10c0*/  BRA `(.L_x_25) ;  /* 0x0000000000987947 */ /* 0x000fec0003800000 */
.L_x_24:
[----:B------:R-:W-:-:S05]  /*10d0*/  IMAD.MOV.U32 R3, RZ, RZ, -0x2 ;  /* 0xfffffffeff037424 */ /* 0x000fca00078e00ff */
[----:B------:R-:W-:-:S05]  /*10e0*/  VIADDMNMX.U32 R0, R8, R3, 0x2, PT ;  /* 0x0000000208007446 */ /* 0x000fca0003800003 */
[----:B------:R-:W-:-:S04]  /*10f0*/  IMAD.SHL.U32 R0, R0, 0x4, RZ ;  /* 0x0000000400007824 */ /* 0x000fc800078e00ff */
[----:B------:R-:W0:Y:S02]  /*1100*/  LDC R4, c[0x2][R0+0x3c] ;  /* 0x00800f0000047b82 */ /* 0x000e240000000800 */
[----:B0-----:R-:W-:-:S04]  /*1110*/  SHF.R.S32.HI R5, RZ, 0x1f, R4 ;  /* 0x0000001fff057819 */ /* 0x001fc80000011404 */
.L_x_60:
[----:B------:R-:W-:Y:S05]  /*1120*/  BRX R4 -0x1130                                          (*"BRANCH_TARGETS .L_x_61,.L_x_62,.L_x_59"*) ;  /* 0xffffffec04b47949 */ /* 0x000fea000383ffff */
.L_x_62:
[----:B------:R-:W-:Y:S02]  /*1130*/  IMAD.MOV.U32 R11, RZ, RZ, 0x3 ;  /* 0x00000003ff0b7424 */ /* 0x000fe400078e00ff */
[----:B------:R-:W-:Y:S01]  /*1140*/  IMAD.MOV.U32 R0, RZ, RZ, 0x2 ;  /* 0x00000002ff007424 */ /* 0x000fe200078e00ff */
[----:B------:R-:W-:Y:S06]  /*1150*/  BRA `(.L_x_25) ;  /* 0x0000000000747947 */ /* 0x000fec0003800000 */
.L_x_61:
[----:B------:R-:W-:Y:S02]  /*1160*/  IMAD.MOV.U32 R0, RZ, RZ, 0x2 ;  /* 0x00000002ff007424 */ /* 0x000fe400078e00ff */
[----:B------:R-:W-:Y:S01]  /*1170*/  IMAD.MOV.U32 R11, RZ, RZ, 0x2 ;  /* 0x00000002ff0b7424 */ /* 0x000fe200078e00ff */
[----:B------:R-:W-:Y:S06]  /*1180*/  BRA `(.L_x_25) ;  /* 0x0000000000687947 */ /* 0x000fec0003800000 */
.L_x_23:
[----:B------:R-:W-:-:S13]  /*1190*/  ISETP.GT.AND P0, PT, R8, 0x5, PT ;  /* 0x000000050800780c */ /* 0x000fda0003f04270 */
[----:B------:R-:W-:Y:S05]  /*11a0*/  @P0 BRA `(.L_x_26) ;  /* 0x00000000002c0947 */ /* 0x000fea0003800000 */
[----:B------:R-:W-:-:S05]  /*11b0*/  HFMA2 R3, -RZ, RZ, 0, 1.1920928955078125e-07 ;  /* 0x00000002ff037431 */ /* 0x000fca00000001ff */
[----:B------:R-:W-:-:S05]  /*11c0*/  VIADDMNMX.U32 R0, R8, 0xfffffffc, R3, PT ;  /* 0xfffffffc08007846 */ /* 0x000fca0003800003 */
[----:B------:R-:W-:-:S04]  /*11d0*/  IMAD.SHL.U32 R0, R0, 0x4, RZ ;  /* 0x0000000400007824 */ /* 0x000fc800078e00ff */
[----:B------:R-:W0:Y:S02]  /*11e0*/  LDC R4, c[0x2][R0+0x48] ;  /* 0x0080120000047b82 */ /* 0x000e240000000800 */
[----:B0-----:R-:W-:-:S04]  /*11f0*/  SHF.R.S32.HI R5, RZ, 0x1f, R4 ;  /* 0x0000001fff057819 */ /* 0x001fc80000011404 */
.L_x_64:
[----:B------:R-:W-:Y:S05]  /*1200*/  BRX R4 -0x1210                                          (*"BRANCH_TARGETS .L_x_65,.L_x_66,.L_x_59"*) ;  /* 0xffffffec047c7949 */ /* 0x000fea000383ffff */
.L_x_66:
[----:B------:R-:W-:Y:S02]  /*1210*/  IMAD.MOV.U32 R11, RZ, RZ, 0x5 ;  /* 0x00000005ff0b7424 */ /* 0x000fe400078e00ff */
[----:B------:R-:W-:Y:S01]  /*1220*/  IMAD.MOV.U32 R0, RZ, RZ, 0x2 ;  /* 0x00000002ff007424 */ /* 0x000fe200078e00ff */
[----:B------:R-:W-:Y:S06]  /*1230*/  BRA `(.L_x_25) ;  /* 0x00000000003c7947 */ /* 0x000fec0003800000 */
.L_x_65:
[----:B------:R-:W-:Y:S01]  /*1240*/  IMAD.MOV.U32 R0, RZ, RZ, 0x2 ;  /* 0x00000002ff007424 */ /* 0x000fe200078e00ff */
[----:B------:R-:W-:Y:S06]  /*1250*/  BRA `(.L_x_25) ;  /* 0x0000000000347947 */ /* 0x000fec0003800000 */
.L_x_26:
[----:B------:R-:W-:-:S05]  /*1260*/  IMAD.MOV.U32 R3, RZ, RZ, 0x2 ;  /* 0x00000002ff037424 */ /* 0x000fca00078e00ff */
[----:B------:R-:W-:-:S05]  /*1270*/  VIADDMNMX.U32 R0, R8, 0xfffffffa, R3, PT ;  /* 0xfffffffa08007846 */ /* 0x000fca0003800003 */
[----:B------:R-:W-:-:S04]  /*1280*/  IMAD.SHL.U32 R0, R0, 0x4, RZ ;  /* 0x0000000400007824 */ /* 0x000fc800078e00ff */
[----:B------:R-:W0:Y:S02]  /*1290*/  LDC R4, c[0x2][R0+0x54] ;  /* 0x0080150000047b82 */ /* 0x000e240000000800 */
[----:B0-----:R-:W-:-:S04]  /*12a0*/  SHF.R.S32.HI R5, RZ, 0x1f, R4 ;  /* 0x0000001fff057819 */ /* 0x001fc80000011404 */
.L_x_68:
[----:B------:R-:W-:Y:S05]  /*12b0*/  BRX R4 -0x12c0                                          (*"BRANCH_TARGETS .L_x_69,.L_x_70,.L_x_59"*) ;  /* 0xffffffec04507949 */ /* 0x000fea000383ffff */
.L_x_70:
[----:B------:R-:W-:Y:S01]  /*12c0*/  IMAD.MOV.U32 R0, RZ, RZ, 0x3 ;  /* 0x00000003ff007424 */ /* 0x000fe200078e00ff */
[----:B------:R-:W-:Y:S06]  /*12d0*/  BRA `(.L_x_25) ;  /* 0x0000000000147947 */ /* 0x000fec0003800000 */
.L_x_69:
[----:B------:R-:W-:Y:S02]  /*12e0*/  HFMA2 R11, -RZ, RZ, 0, 1.78813934326171875e-07 ;  /* 0x00000003ff0b7431 */ /* 0x000fe400000001ff */
[----:B------:R-:W-:Y:S01]  /*12f0*/  IMAD.MOV.U32 R0, RZ, RZ, 0x3 ;  /* 0x00000003ff007424 */ /* 0x000fe200078e00ff */
[----:B------:R-:W-:Y:S06]  /*1300*/  BRA `(.L_x_25) ;  /* 0x0000000000087947 */ /* 0x000fec0003800000 */
.L_x_59:
[----:B------:R-:W-:Y:S02]  /*1310*/  IMAD.MOV.U32 R0, RZ, RZ, -0x1 ;  /* 0xffffffffff007424 */ /* 0x000fe400078e00ff */
[----:B------:R-:W-:-:S07]  /*1320*/  IMAD.MOV.U32 R11, RZ, RZ, -0x1 ;  /* 0xffffffffff0b7424 */ /* 0x000fce00078e00ff */
.L_x_25:
[----:B------:R-:W-:Y:S05]  /*1330*/  BSYNC.RECONVERGENT B0 ;  /* 0x0000000000007941 */ /* 0x000fea0003800200 */
.L_x_22:
[----:B------:R-:W-:-:S04]  /*1340*/  LOP3.LUT R3, R11, R0, RZ, 0xfc, !PT ;  /* 0x000000000b037212 */ /* 0x000fc800078efcff */
[----:B------:R-:W-:-:S13]  /*1350*/  ISETP.GE.AND P0, PT, R3, RZ, PT ;  /* 0x000000ff0300720c */ /* 0x000fda0003f06270 */
[----:B------:R-:W-:Y:S05]  /*1360*/  @!P0 EXIT ;  /* 0x000000000000894d */ /* 0x000fea0003800000 */
[C---:B------:R-:W-:Y:S01]  /*1370*/  LOP3.LUT R3, R17.reuse, 0x1, RZ, 0xc0, !PT ;  /* 0x0000000111037812 */ /* 0x040fe200078ec0ff */
[----:B------:R-:W-:Y:S01]  /*1380*/  BSSY.RECONVERGENT B0, `(.L_x_27) ;  /* 0x0000014000007945 */ /* 0x000fe20003800200 */
[----:B------:R-:W-:Y:S01]  /*1390*/  ISETP.EQ.U32.AND P2, PT, R17, RZ, PT ;  /* 0x000000ff1100720c */ /* 0x000fe20003f42070 */
[----:B------:R-:W-:Y:S01]  /*13a0*/  IMAD.MOV.U32 R12, RZ, RZ, RZ ;  /* 0x000000ffff0c7224 */ /* 0x000fe200078e00ff */
[----:B------:R-:W-:Y:S02]  /*13b0*/  ISETP.NE.U32.AND P0, PT, R3, 0x1, PT ;  /* 0x000000010300780c */ /* 0x000fe40003f05070 */
[----:B------:R-:W-:Y:S02]  /*13c0*/  LOP3.LUT P1, R9, R22, 0x1, RZ, 0xc0, !PT ;  /* 0x0000000116097812 */ /* 0x000fe4000782c0ff */
[----:B------:R-:W-:Y:S02]  /*13d0*/  ISETP.NE.U32.AND.EX P0, PT, RZ, RZ, PT, P0 ;  /* 0x000000ffff00720c */ /* 0x000fe40003f05100 */
[----:B------:R-:W-:-:S02]  /*13e0*/  SEL R10, R0, R11, !P1 ;  /* 0x0000000b000a7207 */ /* 0x000fc40004800000 */
[----:B------:R-:W-:Y:S02]  /*13f0*/  ISETP.EQ.OR.EX P0, PT, R16, RZ, !P0, P2 ;  /* 0x000000ff1000720c */ /* 0x000fe40004702720 */
[----:B------:R-:W-:-:S11]  /*1400*/  ISETP.GE.AND P2, PT, R10, 0x1, PT ;  /* 0x000000010a00780c */ /* 0x000fd60003f46270 */
[----:B------:R-:W-:Y:S05]  /*1410*/  @P0 BRA `(.L_x_28) ;  /* 0x0000000000280947 */ /* 0x000fea0003800000 */
[----:B------:R-:W-:Y:S02]  /*1420*/  IMAD.MOV.U32 R12, RZ, RZ, RZ ;  /* 0x000000ffff0c7224 */ /* 0x000fe400078e00ff */
[----:B------:R-:W-:Y:S02]  /*1430*/  IMAD.MOV.U32 R3, RZ, RZ, R17 ;  /* 0x000000ffff037224 */ /* 0x000fe400078e0011 */
[----:B------:R-:W-:-:S07]  /*1440*/  IMAD.MOV.U32 R4, RZ, RZ, R16 ;  /* 0x000000ffff047224 */ /* 0x000fce00078e0010 */
.L_x_29:
[C---:B------:R-:W-:Y:S01]  /*1450*/  ISETP.NE.U32.AND P0, PT, R3.reuse, RZ, PT ;  /* 0x000000ff0300720c */ /* 0x040fe20003f05070 */
[----:B------:R-:W-:Y:S01]  /*1460*/  VIADD R12, R12, 0x1 ;  /* 0x000000010c0c7836 */ /* 0x000fe20000000000 */
[C---:B------:R-:W-:Y:S02]  /*1470*/  LOP3.LUT P3, RZ, R3.reuse, 0x2, RZ, 0xc0, !PT ;  /* 0x0000000203ff7812 */ /* 0x040fe4000786c0ff */
[----:B------:R-:W-:Y:S02]  /*1480*/  ISETP.NE.AND.EX P0, PT, R4, RZ, PT, P0 ;  /* 0x000000ff0400720c */ /* 0x000fe40003f05300 */
[--C-:B------:R-:W-:Y:S02]  /*1490*/  SHF.R.U64 R3, R3, 0x1, R4.reuse ;  /* 0x0000000103037819 */ /* 0x100fe40000001204 */
[----:B------:R-:W-:-:S09]  /*14a0*/  SHF.R.U32.HI R4, RZ, 0x1, R4 ;  /* 0x00000001ff047819 */ /* 0x000fd20000011604 */
[----:B------:R-:W-:Y:S05]  /*14b0*/  @!P3 BRA P0, `(.L_x_29) ;  /* 0xfffffffc00e4b947 */ /* 0x000fea000003ffff */
.L_x_28:
[----:B------:R-:W-:Y:S05]  /*14c0*/  BSYNC.RECONVERGENT B0 ;  /* 0x0000000000007941 */ /* 0x000fea0003800200 */
.L_x_27:
[----:B------:R-:W-:Y:S01]  /*14d0*/  BSSY.RECONVERGENT B0, `(.L_x_30) ;  /* 0x0000025000007945 */ /* 0x000fe20003800200 */
[----:B------:R-:W-:Y:S02]  /*14e0*/  SEL R11, R11, R0, !P1 ;  /* 0x000000000b0b7207 */ /* 0x000fe40004800000 */
[----:B------:R-:W-:Y:S01]  /*14f0*/  LOP3.LUT R20, R12, 0x7, RZ, 0xc0, !PT ;  /* 0x000000070c147812 */ /* 0x000fe200078ec0ff */
[----:B------:R-:W-:Y:S06]  /*1500*/  @!P2 BRA `(.L_x_31) ;  /* 0x000000000084a947 */ /* 0x000fec0003800000 */
[----:B------:R-:W-:Y:S01]  /*1510*/  LOP3.LUT R21, R20, 0x7, RZ, 0x3c, !PT ;  /* 0x0000000714157812 */ /* 0x000fe200078e3cff */
[----:B------:R-:W-:Y:S01]  /*1520*/  IMAD.MOV R15, RZ, RZ, -R11 ;  /* 0x000000ffff0f7224 */ /* 0x000fe200078e0a0b */
[----:B------:R-:W-:-:S07]  /*1530*/  MOV R3, RZ ;  /* 0x000000ff00037202 */ /* 0x000fce0000000f00 */
.L_x_35:
[----:B------:R-:W-:Y:S01]  /*1540*/  ISETP.GE.AND P0, PT, R11, 0x1, PT ;  /* 0x000000010b00780c */ /* 0x000fe20003f06270 */
[----:B------:R-:W-:-:S12]  /*1550*/  BSSY.RECONVERGENT B1, `(.L_x_32) ;  /* 0x0000019000017945 */ /* 0x000fd80003800200 */
[----:B------:R-:W-:Y:S05]  /*1560*/  @!P0 BRA `(.L_x_33) ;  /* 0x00000000005c8947 */ /* 0x000fea0003800000 */
[----:B------:R-:W-:Y:S01]  /*1570*/  LEA.HI R25, R12, R3, RZ, 0x1d ;  /* 0x000000030c197211 */ /* 0x000fe200078fe8ff */
[----:B------:R-:W-:Y:S02]  /*1580*/  IMAD.MOV.U32 R0, RZ, RZ, RZ ;  /* 0x000000ffff007224 */ /* 0x000fe400078e00ff */
[----:B------:R-:W-:Y:S02]  /*1590*/  IMAD.MOV.U32 R4, RZ, RZ, R15 ;  /* 0x000000ffff047224 */ /* 0x000fe400078e000f */
[----:B------:R-:W-:Y:S02]  /*15a0*/  IMAD.MOV.U32 R26, RZ, RZ, -0x2 ;  /* 0xfffffffeff1a7424 */ /* 0x000fe400078e00ff */
[----:B------:R-:W-:Y:S02]  /*15b0*/  IMAD.MOV.U32 R29, RZ, RZ, -0x1 ;  /* 0xffffffffff1d7424 */ /* 0x000fe400078e00ff */
[----:B------:R-:W-:-:S07]  /*15c0*/  IMAD R28, R25, 0x8, R20 ;  /* 0x00000008191c7824 */ /* 0x000fce00078e0214 */
.L_x_34:
[----:B------:R-:W-:-:S04]  /*15d0*/  ISETP.GT.U32.AND P0, PT, R0, R21, PT ;  /* 0x000000150000720c */ /* 0x000fc80003f04070 */
[----:B------:R-:W-:-:S13]  /*15e0*/  ISETP.GT.U32.OR P0, PT, R25, 0x7, P0 ;  /* 0x000000071900780c */ /* 0x000fda0000704470 */
[----:B------:R-:W-:Y:S05]  /*15f0*/  @P0 BRA `(.L_x_33) ;  /* 0x0000000000380947 */ /* 0x000fea0003800000 */
[----:B------:R-:W-:Y:S01]  /*1600*/  VIADD R4, R4, 0x1 ;  /* 0x0000000104047836 */ /* 0x000fe20000000000 */
[C---:B------:R-:W-:Y:S01]  /*1610*/  LOP3.LUT R5, R28.reuse, 0x3f, RZ, 0xc0, !PT ;  /* 0x0000003f1c057812 */ /* 0x040fe200078ec0ff */
[----:B------:R-:W-:Y:S01]  /*1620*/  IMAD.MOV R6, RZ, RZ, -R28 ;  /* 0x000000ffff067224 */ /* 0x000fe200078e0a1c */
[----:B------:R-:W-:Y:S01]  /*1630*/  IADD3 R28, PT, PT, R28, 0x1, RZ ;  /* 0x000000011c1c7810 */ /* 0x000fe20007ffe0ff */
[----:B------:R-:W-:Y:S01]  /*1640*/  VIADD R0, R0, 0x1 ;  /* 0x0000000100007836 */ /* 0x000fe20000000000 */
[----:B------:R-:W-:Y:S02]  /*1650*/  ISETP.NE.AND P0, PT, R4, RZ, PT ;  /* 0x000000ff0400720c */ /* 0x000fe40003f05270 */
[----:B------:R-:W-:Y:S02]  /*1660*/  LOP3.LUT R6, R6, 0x3f, RZ, 0xc0, !PT ;  /* 0x0000003f06067812 */ /* 0x000fe400078ec0ff */
[CC--:B------:R-:W-:Y:S02]  /*1670*/  SHF.L.U64.HI R13, R26.reuse, R5.reuse, 0xffffffff ;  /* 0xffffffff1a0d7419 */ /* 0x0c0fe40000010205 */
[----:B------:R-:W-:-:S02]  /*1680*/  SHF.L.U32 R7, R26, R5, RZ ;  /* 0x000000051a077219 */ /* 0x000fc400000006ff */
[-C--:B------:R-:W-:Y:S02]  /*1690*/  SHF.R.U64 R14, R26, R6.reuse, 0xffffffff ;  /* 0xffffffff1a0e7419 */ /* 0x080fe40000001206 */
[----:B------:R-:W-:Y:S02]  /*16a0*/  SHF.R.U32.HI R5, RZ, R6, R29 ;  /* 0x00000006ff057219 */ /* 0x000fe4000001161d */
[----:B------:R-:W-:Y:S02]  /*16b0*/  LOP3.LUT R17, R17, R7, R14, 0xe0, !PT ;  /* 0x0000000711117212 */ /* 0x000fe400078ee00e */
[----:B------:R-:W-:Y:S01]  /*16c0*/  LOP3.LUT R16, R16, R13, R5, 0xe0, !PT ;  /* 0x0000000d10107212 */ /* 0x000fe200078ee005 */
[----:B------:R-:W-:Y:S06]  /*16d0*/  @P0 BRA `(.L_x_34) ;  /* 0xfffffffc00bc0947 */ /* 0x000fec000383ffff */
.L_x_33:
[----:B------:R-:W-:Y:S05]  /*16e0*/  BSYNC.RECONVERGENT B1 ;  /* 0x0000000000017941 */ /* 0x000fea0003800200 */
.L_x_32:
[----:B------:R-:W-:-:S05]  /*16f0*/  VIADD R3, R3, 0x1 ;  /* 0x0000000103037836 */ /* 0x000fca0000000000 */
[----:B------:R-:W-:-:S13]  /*1700*/  ISETP.NE.AND P0, PT, R3, R10, PT ;  /* 0x0000000a0300720c */ /* 0x000fda0003f05270 */
[----:B------:R-:W-:Y:S05]  /*1710*/  @P0 BRA `(.L_x_35) ;  /* 0xfffffffc00880947 */ /* 0x000fea000383ffff */
.L_x_31:
[----:B------:R-:W-:Y:S05]  /*1720*/  BSYNC.RECONVERGENT B0 ;  /* 0x0000000000007941 */ /* 0x000fea0003800200 */
.L_x_30:
[----:B------:R0:W-:Y:S01]  /*1730*/  STL.128 [R1], R8 ;  /* 0x0000000801007387 */ /* 0x0001e20000100c00 */
[----:B------:R-:W-:Y:S01]  /*1740*/  LEA.HI R12, R12, 0x1, RZ, 0x1d ;  /* 0x000000010c0c7811 */ /* 0x000fe200078fe8ff */
[----:B------:R-:W-:Y:S01]  /*1750*/  VIADD R13, R20, 0x1 ;  /* 0x00000001140d7836 */ /* 0x000fe20000000000 */
[----:B------:R-:W-:Y:S01]  /*1760*/  MOV R0, 0x0 ;  /* 0x0000000000007802 */ /* 0x000fe20000000f00 */
[----:B------:R-:W1:Y:S01]  /*1770*/  LDCU.64 UR4, c[0x4][0x48] ;  /* 0x01000900ff0477ac */ /* 0x000e620008000a00 */
[----:B------:R-:W-:Y:S02]  /*1780*/  IMAD.MOV.U32 R6, RZ, RZ, R2 ;  /* 0x000000ffff067224 */ /* 0x000fe400078e0002 */
[----:B------:R2:W-:Y:S01]  /*1790*/  STL.64 [R1+0x10], R12 ;  /* 0x0000100c01007387 */ /* 0x0005e20000100a00 */
[----:B------:R2:W3:Y:S01]  /*17a0*/  LDC.64 R14, c[0x4][R0] ;  /* 0x01000000000e7b82 */ /* 0x0004e20000000a00 */
[----:B------:R-:W-:Y:S02]  /*17b0*/  IMAD.MOV.U32 R7, RZ, RZ, R24 ;  /* 0x000000ffff077224 */ /* 0x000fe400078e0018 */
[----:B0-----:R-:W-:-:S02]  /*17c0*/  IMAD.MOV.U32 R8, RZ, RZ, R17 ;  /* 0x000000ffff087224 */ /* 0x001fc400078e0011 */
[----:B------:R-:W-:Y:S02]  /*17d0*/  IMAD.MOV.U32 R9, RZ, RZ, R16 ;  /* 0x000000ffff097224 */ /* 0x000fe400078e0010 */
[----:B-1----:R-:W-:-:S03]  /*17e0*/  IMAD.U32 R4, RZ, RZ, UR4 ;  /* 0x00000004ff047e24 */ /* 0x002fc6000f8e00ff */
[----:B------:R2:W-:Y:S01]  /*17f0*/  STL.64 [R1+0x18], R8 ;  /* 0x0000180801007387 */ /* 0x0005e20000100a00 */
[----:B------:R-:W-:-:S07]  /*1800*/  IMAD.U32 R5, RZ, RZ, UR5 ;  /* 0x00000005ff057e24 */ /* 0x000fce000f8e00ff */
[----:B------:R-:W-:-:S07]  /*1810*/  LEPC R20, `(.L_x_36) ;  /* 0x000000001014794e */ /* 0x000fce0000000000 */
[----:B--23--:R-:W-:Y:S05]  /*1820*/  CALL.ABS.NOINC R14 ;  /* 0x000000000e007343 */ /* 0x00cfea0003c00000 */
.L_x_36:
[----:B------:R-:W-:Y:S02]  /*1830*/  ISETP.NE.AND P6, PT, R23, RZ, PT ;  /* 0x000000ff1700720c */ /* 0x000fe40003fc5270 */
[----:B------:R-:W-:Y:S02]  /*1840*/  MOV R26, R19 ;  /* 0x00000013001a7202 */ /* 0x000fe40000000f00 */
[----:B------:R-:W-:-:S09]  /*1850*/  SHF.R.U32.HI R22, RZ, 0x1, R22 ;  /* 0x00000001ff167819 */ /* 0x000fd20000011616 */
[----:B------:R-:W-:Y:S05]  /*1860*/  @P6 BRA `(.L_x_37) ;  /* 0xfffffff400ac6947 */ /* 0x000fea000383ffff */
[----:B------:R-:W-:Y:S05]  /*1870*/  EXIT ;  /* 0x000000000000794d */ /* 0x000fea0003800000 */
        .type           $auto_player$__internal_accurate_pow,@function
        .size           $auto_player$__internal_accurate_pow,(.L_x_72 - $auto_player$__internal_accurate_pow)
$auto_player$__internal_accurate_pow:
[----:B------:R-:W0:Y:S01]  /*1880*/  MUFU.RCP64H R29, 2.25 ;  /* 0x40020000001d7908 */ /* 0x000e220000001800 */
[----:B------:R-:W-:Y:S01]  /*1890*/  IMAD.MOV.U32 R6, RZ, RZ, 0x0 ;  /* 0x00000000ff067424 */ /* 0x000fe200078e00ff */
[----:B------:R-:W-:Y:S01]  /*18a0*/  UMOV UR4, 0x7d2cafe2 ;  /* 0x7d2cafe200047882 */ /* 0x000fe20000000000 */
[----:B------:R-:W-:Y:S01]  /*18b0*/  IMAD.MOV.U32 R7, RZ, RZ, 0x40020000 ;  /* 0x40020000ff077424 */ /* 0x000fe200078e00ff */
[----:B------:R-:W-:Y:S01]  /*18c0*/  UMOV UR5, 0x3eb0f5ff ;  /* 0x3eb0f5ff00057882 */ /* 0x000fe20000000000 */
[----:B------:R-:W-:-:S06]  /*18d0*/  IMAD.MOV.U32 R28, RZ, RZ, RZ ;  /* 0x000000ffff1c7224 */ /* 0x000fcc00078e00ff */
[----:B0-----:R-:W-:-:S08]  /*18e0*/  DFMA R6, R28, -R6, 1 ;  /* 0x3ff000001c06742b */ /* 0x001fd00000000806 */
[----:B------:R-:W-:-:S08]  /*18f0*/  DFMA R6, R6, R6, R6 ;  /* 0x000000060606722b */ /* 0x000fd00000000006 */
[----:B------:R-:W-:Y:S01]  /*1900*/  DFMA R28, R28, R6, R28 ;  /* 0x000000061c1c722b */ /* 0x000fe2000000001c */
[----:B------:R-:W-:Y:S02]  /*1910*/  IMAD.MOV.U32 R6, RZ, RZ, 0x41ad3b5a ;  /* 0x41ad3b5aff067424 */ /* 0x000fe400078e00ff */
[----:B------:R-:W-:-:S05]  /*1920*/  IMAD.MOV.U32 R7, RZ, RZ, 0x3ed0f5d2 ;  /* 0x3ed0f5d2ff077424 */ /* 0x000fca00078e00ff */
[----:B------:R-:W-:-:S08]  /*1930*/  DMUL R8, R28, 0.25 ;  /* 0x3fd000001c087828 */ /* 0x000fd00000000000 */
[----:B------:R-:W-:-:S08]  /*1940*/  DFMA R8, R28, 0.25, R8 ;  /* 0x3fd000001c08782b */ /* 0x000fd00000000008 */
[CC--:B------:R-:W-:Y:S02]  /*1950*/  DMUL R10, R8.reuse, R8.reuse ;  /* 0x00000008080a7228 */ /* 0x0c0fe40000000000 */
[C---:B------:R-:W-:Y:S02]  /*1960*/  DADD R14, -R8.reuse, 0.25 ;  /* 0x3fd00000080e7429 */ /* 0x040fe40000000100 */
[----:B------:R-:W-:-:S04]  /*1970*/  DMUL R30, R8, R8 ;  /* 0x00000008081e7228 */ /* 0x000fc80000000000 */
[----:B------:R-:W-:Y:S01]  /*1980*/  DFMA R6, R10, UR4, R6 ;  /* 0x000000040a067c2b */ /* 0x000fe20008000006 */
[----:B------:R-:W-:Y:S01]  /*1990*/  UMOV UR4, 0x75488a3f ;  /* 0x75488a3f00047882 */ /* 0x000fe20000000000 */
[----:B------:R-:W-:-:S06]  /*19a0*/  UMOV UR5, 0x3ef3b20a ;  /* 0x3ef3b20a00057882 */ /* 0x000fcc0000000000 */
[----:B------:R-:W-:Y:S01]  /*19b0*/  DFMA R6, R10, R6, UR4 ;  /* 0x000000040a067e2b */ /* 0x000fe20008000006 */
        /* <DEDUP_REMOVED lines=13> */
[----:B------:R-:W-:Y:S01]  /*1a90*/  UMOV UR5, 0x3fb55555 ;  /* 0x3fb5555500057882 */ /* 0x000fe20000000000 */
[----:B------:R-:W-:-:S05]  /*1aa0*/  DADD R6, R14, R14 ;  /* 0x000000000e067229 */ /* 0x000fca000000000e */
[----:B------:R-:W-:-:S03]  /*1ab0*/  DFMA R20, R10, R12, UR4 ;  /* 0x000000040a147e2b */ /* 0x000fc6000800000c */
[----:B------:R-:W-:-:S05]  /*1ac0*/  DFMA R6, -R8, 0.25, R6 ;  /* 0x3fd000000806782b */ /* 0x000fca0000000106 */
[----:B------:R-:W-:Y:S01]  /*1ad0*/  DADD R14, -R20, UR4 ;  /* 0x00000004140e7e29 */ /* 0x000fe20008000100 */
[----:B------:R-:W-:Y:S01]  /*1ae0*/  UMOV UR4, 0xb9e7b0 ;  /* 0x00b9e7b000047882 */ /* 0x000fe20000000000 */
[----:B------:R-:W-:Y:S01]  /*1af0*/  UMOV UR5, 0x3c46a4cb ;  /* 0x3c46a4cb00057882 */ /* 0x000fe20000000000 */
[----:B------:R-:W-:-:S05]  /*1b00*/  DMUL R6, R28, R6 ;  /* 0x000000061c067228 */ /* 0x000fca0000000000 */
[----:B------:R-:W-:Y:S02]  /*1b10*/  DFMA R10, R10, R12, R14 ;  /* 0x0000000c0a0a722b */ /* 0x000fe4000000000e */
[C---:B------:R-:W-:Y:S02]  /*1b20*/  DMUL R12, R8.reuse, R30 ;  /* 0x0000001e080c7228 */ /* 0x040fe40000000000 */
[----:B------:R-:W-:Y:S01]  /*1b30*/  DFMA R14, R8, R8, -R30 ;  /* 0x00000008080e722b */ /* 0x000fe2000000081e */
[----:B------:R-:W-:Y:S02]  /*1b40*/  VIADD R29, R7, 0x100000 ;  /* 0x00100000071d7836 */ /* 0x000fe40000000000 */
[----:B------:R-:W-:Y:S01]  /*1b50*/  IMAD.MOV.U32 R28, RZ, RZ, R6 ;  /* 0x000000ffff1c7224 */ /* 0x000fe200078e0006 */
[----:B------:R-:W-:Y:S01]  /*1b60*/  DADD R10, R10, -UR4 ;  /* 0x800000040a0a7e29 */ /* 0x000fe20008000000 */
[----:B------:R-:W-:Y:S01]  /*1b70*/  UMOV UR4, 0x0 ;  /* 0x0000000000047882 */ /* 0x000fe20000000000 */
[----:B------:R-:W-:Y:S01]  /*1b80*/  DFMA R32, R8, R30, -R12 ;  /* 0x0000001e0820722b */ /* 0x000fe2000000080c */
[----:B------:R-:W-:-:S02]  /*1b90*/  UMOV UR5, 0x40080000 ;  /* 0x4008000000057882 */ /* 0x000fc40000000000 */
[----:B------:R-:W-:-:S03]  /*1ba0*/  DFMA R28, R8, R28, R14 ;  /* 0x0000001c081c722b */ /* 0x000fc6000000000e */
[----:B------:R-:W-:Y:S02]  /*1bb0*/  DADD R14, R20, R10 ;  /* 0x00000000140e7229 */ /* 0x000fe4000000000a */
[----:B------:R-:W-:-:S06]  /*1bc0*/  DFMA R32, R6, R30, R32 ;  /* 0x0000001e0620722b */ /* 0x000fcc0000000020 */
[----:B------:R-:W-:Y:S02]  /*1bd0*/  DMUL R30, R14, R12 ;  /* 0x0000000c0e1e7228 */ /* 0x000fe40000000000 */
[----:B------:R-:W-:Y:S02]  /*1be0*/  DFMA R28, R8, R28, R32 ;  /* 0x0000001c081c722b */ /* 0x000fe40000000020 */
[----:B------:R-:W-:-:S04]  /*1bf0*/  DADD R32, R20, -R14 ;  /* 0x0000000014207229 */ /* 0x000fc8000000080e */
[----:B------:R-:W-:-:S04]  /*1c00*/  DFMA R20, R14, R12, -R30 ;  /* 0x0000000c0e14722b */ /* 0x000fc8000000081e */
[----:B------:R-:W-:-:S04]  /*1c10*/  DADD R32, R10, R32 ;  /* 0x000000000a207229 */ /* 0x000fc80000000020 */
[----:B------:R-:W-:-:S08]  /*1c20*/  DFMA R20, R14, R28, R20 ;  /* 0x0000001c0e14722b */ /* 0x000fd00000000014 */
[----:B------:R-:W-:-:S08]  /*1c30*/  DFMA R32, R32, R12, R20 ;  /* 0x0000000c2020722b */ /* 0x000fd00000000014 */
[----:B------:R-:W-:-:S08]  /*1c40*/  DADD R12, R30, R32 ;  /* 0x000000001e0c7229 */ /* 0x000fd00000000020 */
[--C-:B------:R-:W-:Y:S02]  /*1c50*/  DADD R10, R8, R12.reuse ;  /* 0x00000000080a7229 */ /* 0x100fe4000000000c */
[----:B------:R-:W-:-:S06]  /*1c60*/  DADD R30, R30, -R12 ;  /* 0x000000001e1e7229 */ /* 0x000fcc000000080c */
[----:B------:R-:W-:Y:S02]  /*1c70*/  DADD R8, R8, -R10 ;  /* 0x0000000008087229 */ /* 0x000fe4000000080a */
[----:B------:R-:W-:-:S06]  /*1c80*/  DADD R30, R32, R30 ;  /* 0x00000000201e7229 */ /* 0x000fcc000000001e */
[----:B------:R-:W-:-:S08]  /*1c90*/  DADD R8, R12, R8 ;  /* 0x000000000c087229 */ /* 0x000fd00000000008 */
[----:B------:R-:W-:-:S08]  /*1ca0*/  DADD R8, R30, R8 ;  /* 0x000000001e087229 */ /* 0x000fd00000000008 */
[----:B------:R-:W-:Y:S01]  /*1cb0*/  DADD R14, R6, R8 ;  /* 0x00000000060e7229 */ /* 0x000fe20000000008 */
[----:B------:R-:W-:Y:S01]  /*1cc0*/  IMAD.MOV.U32 R8, RZ, RZ, -0x105c611 ;  /* 0xfefa39efff087424 */ /* 0x000fe200078e00ff */
[----:B------:R-:W-:Y:S01]  /*1cd0*/  MOV R9, 0x3fe62e42 ;  /* 0x3fe62e4200097802 */ /* 0x000fe20000000f00 */
[----:B------:R-:W-:Y:S02]  /*1ce0*/  IMAD.MOV.U32 R6, RZ, RZ, -0x105c611 ;  /* 0xfefa39efff067424 */ /* 0x000fe400078e00ff */
[----:B------:R-:W-:-:S03]  /*1cf0*/  IMAD.MOV.U32 R7, RZ, RZ, 0x3fe62e42 ;  /* 0x3fe62e42ff077424 */ /* 0x000fc600078e00ff */
[----:B------:R-:W-:-:S08]  /*1d00*/  DADD R12, R10, R14 ;  /* 0x000000000a0c7229 */ /* 0x000fd0000000000e */
[--C-:B------:R-:W-:Y:S02]  /*1d10*/  DFMA R8, R8, UR4, R12.reuse ;  /* 0x0000000408087c2b */ /* 0x100fe4000800000c */
[----:B------:R-:W-:-:S06]  /*1d20*/  DADD R10, R10, -R12 ;  /* 0x000000000a0a7229 */ /* 0x000fcc000000080c */
[----:B------:R-:W-:Y:S02]  /*1d30*/  DFMA R20, -R6, 3, R8 ;  /* 0x400800000614782b */ /* 0x000fe40000000108 */
[----:B------:R-:W-:Y:S01]  /*1d40*/  DADD R10, R14, R10 ;  /* 0x000000000e0a7229 */ /* 0x000fe2000000000a */
[----:B------:R-:W-:-:S05]  /*1d50*/  LOP3.LUT R14, R3, 0xff0fffff, RZ, 0xc0, !PT ;  /* 0xff0fffff030e7812 */ /* 0x000fca00078ec0ff */
[----:B------:R-:W-:Y:S01]  /*1d60*/  DADD R20, -R12, R20 ;  /* 0x000000000c147229 */ /* 0x000fe20000000114 */
[----:B------:R-:W-:Y:S02]  /*1d70*/  IMAD.MOV.U32 R12, RZ, RZ, 0x3b39803f ;  /* 0x3b39803fff0c7424 */ /* 0x000fe400078e00ff */
[----:B------:R-:W-:-:S05]  /*1d80*/  IMAD.MOV.U32 R13, RZ, RZ, 0x3c7abc9e ;  /* 0x3c7abc9eff0d7424 */ /* 0x000fca00078e00ff */
[----:B------:R-:W-:-:S08]  /*1d90*/  DADD R10, R10, -R20 ;  /* 0x000000000a0a7229 */ /* 0x000fd00000000814 */
[----:B------:R-:W-:Y:S01]  /*1da0*/  DFMA R12, R12, UR4, R10 ;  /* 0x000000040c0c7c2b */ /* 0x000fe2000800000a */
[----:B------:R-:W-:Y:S01]  /*1db0*/  UMOV UR4, 0x3b39803f ;  /* 0x3b39803f00047882 */ /* 0x000fe20000000000 */
[----:B------:R-:W-:Y:S01]  /*1dc0*/  IMAD.SHL.U32 R10, R3, 0x2, RZ ;  /* 0x00000002030a7824 */ /* 0x000fe200078e00ff */
[----:B------:R-:W-:-:S04]  /*1dd0*/  UMOV UR5, 0x3c7abc9e ;  /* 0x3c7abc9e00057882 */ /* 0x000fc80000000000 */
[----:B------:R-:W-:Y:S01]  /*1de0*/  ISETP.GT.U32.AND P0, PT, R10, -0x2000001, PT ;  /* 0xfdffffff0a00780c */ /* 0x000fe20003f04070 */
[----:B------:R-:W-:-:S03]  /*1df0*/  DADD R10, R8, R12 ;  /* 0x00000000080a7229 */ /* 0x000fc6000000000c */
[----:B------:R-:W-:-:S05]  /*1e00*/  SEL R35, R14, R3, P0 ;  /* 0x000000030e237207 */ /* 0x000fca0000000000 */
[----:B------:R-:W-:Y:S02]  /*1e10*/  DADD R14, R8, -R10 ;  /* 0x00000000080e7229 */ /* 0x000fe4000000080a */
[----:B------:R-:W-:-:S06]  /*1e20*/  DMUL R8, R10, R34 ;  /* 0x000000220a087228 */ /* 0x000fcc0000000000 */
[----:B------:R-:W-:Y:S02]  /*1e30*/  DADD R14, R12, R14 ;  /* 0x000000000c0e7229 */ /* 0x000fe4000000000e */
[----:B------:R-:W-:Y:S01]  /*1e40*/  DFMA R10, R10, R34, -R8 ;  /* 0x000000220a0a722b */ /* 0x000fe20000000808 */
[----:B------:R-:W-:Y:S02]  /*1e50*/  IMAD.MOV.U32 R12, RZ, RZ, 0x652b82fe ;  /* 0x652b82feff0c7424 */ /* 0x000fe400078e00ff */
[----:B------:R-:W-:-:S05]  /*1e60*/  IMAD.MOV.U32 R13, RZ, RZ, 0x3ff71547 ;  /* 0x3ff71547ff0d7424 */ /* 0x000fca00078e00ff */
[----:B------:R-:W-:-:S08]  /*1e70*/  DFMA R14, R14, R34, R10 ;  /* 0x000000220e0e722b */ /* 0x000fd0000000000a */
[----:B------:R-:W-:-:S08]  /*1e80*/  DADD R10, R8, R14 ;  /* 0x00000000080a7229 */ /* 0x000fd0000000000e */
[----:B------:R-:W-:Y:S02]  /*1e90*/  DFMA R12, R10, R12, 6.75539944105574400000e+15 ;  /* 0x433800000a0c742b */ /* 0x000fe4000000000c */
[----:B------:R-:W-:Y:S01]  /*1ea0*/  FSETP.GEU.AND P0, PT, |R11|, 4.1917929649353027344, PT ;  /* 0x4086232b0b00780b */ /* 0x000fe20003f0e200 */
[----:B------:R-:W-:-:S05]  /*1eb0*/  DADD R8, R8, -R10 ;  /* 0x0000000008087229 */ /* 0x000fca000000080a */
[----:B------:R-:W-:-:S03]  /*1ec0*/  DADD R20, R12, -6.75539944105574400000e+15 ;  /* 0xc33800000c147429 */ /* 0x000fc60000000000 */
[----:B------:R-:W-:-:S05]  /*1ed0*/  DADD R14, R14, R8 ;  /* 0x000000000e0e7229 */ /* 0x000fca0000000008 */
[----:B------:R-:W-:-:S08]  /*1ee0*/  DFMA R6, R20, -R6, R10 ;  /* 0x800000061406722b */ /* 0x000fd0000000000a */
[----:B------:R-:W-:Y:S01]  /*1ef0*/  DFMA R6, R20, -UR4, R6 ;  /* 0x8000000414067c2b */ /* 0x000fe20008000006 */
[----:B------:R-:W-:Y:S01]  /*1f00*/  UMOV UR4, 0x69ce2bdf ;  /* 0x69ce2bdf00047882 */ /* 0x000fe20000000000 */
[----:B------:R-:W-:Y:S01]  /*1f10*/  IMAD.MOV.U32 R20, RZ, RZ, -0x35dec16 ;  /* 0xfca213eaff147424 */ /* 0x000fe200078e00ff */
[----:B------:R-:W-:Y:S01]  /*1f20*/  MOV R21, 0x3e928af3 ;  /* 0x3e928af300157802 */ /* 0x000fe20000000f00 */
[----:B------:R-:W-:-:S05]  /*1f30*/  UMOV UR5, 0x3e5ade15 ;  /* 0x3e5ade1500057882 */ /* 0x000fca0000000000 */
        /* <DEDUP_REMOVED lines=24> */
[----:B------:R-:W-:-:S08]  /*20c0*/  DFMA R20, R6, R20, UR4 ;  /* 0x0000000406147e2b */ /* 0x000fd00008000014 */
[----:B------:R-:W-:-:S08]  /*20d0*/  DFMA R20, R6, R20, 1 ;  /* 0x3ff000000614742b */ /* 0x000fd00000000014 */
[----:B------:R-:W-:-:S10]  /*20e0*/  DFMA R6, R6, R20, 1 ;  /* 0x3ff000000606742b */ /* 0x000fd40000000014 */
[----:B------:R-:W-:Y:S02]  /*20f0*/  IMAD R9, R12, 0x100000, R7 ;  /* 0x001000000c097824 */ /* 0x000fe400078e0207 */
[----:B------:R-:W-:Y:S01]  /*2100*/  IMAD.MOV.U32 R8, RZ, RZ, R6 ;  /* 0x000000ffff087224 */ /* 0x000fe200078e0006 */
[----:B------:R-:W-:Y:S06]  /*2110*/  @!P0 BRA `(.L_x_38) ;  /* 0x0000000000348947 */ /* 0x000fec0003800000 */
[----:B------:R-:W-:Y:S01]  /*2120*/  FSETP.GEU.AND P1, PT, |R11|, 4.2275390625, PT ;  /* 0x408748000b00780b */ /* 0x000fe20003f2e200 */
[C---:B------:R-:W-:Y:S02]  /*2130*/  DADD R8, R10.reuse, +INF ;  /* 0x7ff000000a087429 */ /* 0x040fe40000000000 */
[----:B------:R-:W-:-:S08]  /*2140*/  DSETP.GEU.AND P0, PT, R10, RZ, PT ;  /* 0x000000ff0a00722a */ /* 0x000fd00003f0e000 */
[----:B------:R-:W-:Y:S02]  /*2150*/  FSEL R8, R8, RZ, P0 ;  /* 0x000000ff08087208 */ /* 0x000fe40000000000 */
[----:B------:R-:W-:Y:S01]  /*2160*/  FSEL R9, R9, RZ, P0 ;  /* 0x000000ff09097208 */ /* 0x000fe20000000000 */
[----:B------:R-:W-:Y:S06]  /*2170*/  @P1 BRA `(.L_x_38) ;  /* 0x00000000001c1947 */ /* 0x000fec0003800000 */
[----:B------:R-:W-:-:S04]  /*2180*/  LEA.HI R3, R12, R12, RZ, 0x1 ;  /* 0x0000000c0c037211 */ /* 0x000fc800078f08ff */
[----:B------:R-:W-:-:S05]  /*2190*/  SHF.R.S32.HI R3, RZ, 0x1, R3 ;  /* 0x00000001ff037819 */ /* 0x000fca0000011403 */
[----:B------:R-:W-:Y:S02]  /*21a0*/  IMAD.IADD R8, R12, 0x1, -R3 ;  /* 0x000000010c087824 */ /* 0x000fe400078e0a03 */
[----:B------:R-:W-:-:S03]  /*21b0*/  IMAD R7, R3, 0x100000, R7 ;  /* 0x0010000003077824 */ /* 0x000fc600078e0207 */
[----:B------:R-:W-:Y:S01]  /*21c0*/  LEA R9, R8, 0x3ff00000, 0x14 ;  /* 0x3ff0000008097811 */ /* 0x000fe200078ea0ff */
[----:B------:R-:W-:-:S06]  /*21d0*/  IMAD.MOV.U32 R8, RZ, RZ, RZ ;  /* 0x000000ffff087224 */ /* 0x000fcc00078e00ff */
[----:B------:R-:W-:-:S11]  /*21e0*/  DMUL R8, R6, R8 ;  /* 0x0000000806087228 */ /* 0x000fd60000000000 */
.L_x_38:
[----:B------:R-:W-:Y:S01]  /*21f0*/  DFMA R14, R14, R8, R8 ;  /* 0x000000080e0e722b */ /* 0x000fe20000000008 */
[----:B------:R-:W-:Y:S01]  /*2200*/  IMAD.MOV.U32 R6, RZ, RZ, R0 ;  /* 0x000000ffff067224 */ /* 0x000fe200078e0000 */
[----:B------:R-:W-:Y:S01]  /*2210*/  DSETP.NEU.AND P0, PT, |R8|, +INF , PT ;  /* 0x7ff000000800742a */ /* 0x000fe20003f0d200 */
[----:B------:R-:W-:-:S07]  /*2220*/  IMAD.MOV.U32 R7, RZ, RZ, 0x0 ;  /* 0x00000000ff077424 */ /* 0x000fce00078e00ff */
[----:B------:R-:W-:Y:S02]  /*2230*/  FSEL R3, R8, R14, !P0 ;  /* 0x0000000e08037208 */ /* 0x000fe40004000000 */
[----:B------:R-:W-:Y:S01]  /*2240*/  FSEL R8, R9, R15, !P0 ;  /* 0x0000000f09087208 */ /* 0x000fe20004000000 */
[----:B------:R-:W-:Y:S06]  /*2250*/  RET.REL.NODEC R6 `(auto_player) ;  /* 0xffffffdc06687950 */ /* 0x000fec0003c3ffff */
.L_x_39:
[----:B------:R-:W-:-:S00]  /*2260*/  BRA `(.L_x_39) ;  /* 0xfffffffc00fc7947 */ /* 0x000fc0000383ffff */
[----:B------:R-:W-:-:S00]  /*2270*/  NOP ;  /* 0x0000000000007918 */ /* 0x000fc00000000000 */
        /* <DEDUP_REMOVED lines=8> */
.L_x_72:


//--------------------- .nv.global.init           --------------------------
	.section	.nv.global.init,"aw",@progbits
	.align	4
.nv.global.init:
	.type		mrg32k3aM1SubSeq,@object
	.size		mrg32k3aM1SubSeq,(mrg32k3aM2SubSeq - mrg32k3aM1SubSeq)
mrg32k3aM1SubSeq:
        /*0000*/ 	.byte	0x0b, 0xcc, 0xee, 0x04, 0x73, 0x29, 0x8b, 0x6f, 0xf6, 0x53, 0x03, 0xf6, 0x23, 0xf6, 0xea, 0xda
        /* <DEDUP_REMOVED lines=125> */
	.type		mrg32k3aM2SubSeq,@object
	.size		mrg32k3aM2SubSeq,(mrg32k3aM1 - mrg32k3aM2SubSeq)
mrg32k3aM2SubSeq:
        /* <DEDUP_REMOVED lines=126> */
	.type		mrg32k3aM1,@object
	.size		mrg32k3aM1,(mrg32k3aM1Seq - mrg32k3aM1)
mrg32k3aM1:
        /* <DEDUP_REMOVED lines=144> */
	.type		mrg32k3aM1Seq,@object
	.size		mrg32k3aM1Seq,(mrg32k3aM2 - mrg32k3aM1Seq)
mrg32k3aM1Seq:
        /* <DEDUP_REMOVED lines=144> */
	.type		mrg32k3aM2,@object
	.size		mrg32k3aM2,(mrg32k3aM2Seq - mrg32k3aM2)
mrg32k3aM2:
        /* <DEDUP_REMOVED lines=144> */
	.type		mrg32k3aM2Seq,@object
	.size		mrg32k3aM2Seq,(precalc_xorwow_matrix - mrg32k3aM2Seq)
mrg32k3aM2Seq:
        /* <DEDUP_REMOVED lines=144> */
	.type		precalc_xorwow_matrix,@object
	.size		precalc_xorwow_matrix,(precalc_xorwow_offset_matrix - precalc_xorwow_matrix)
precalc_xorwow_matrix:
        /* <DEDUP_REMOVED lines=6400> */
	.type		precalc_xorwow_offset_matrix,@object
	.size		precalc_xorwow_offset_matrix,($str$1 - precalc_xorwow_offset_matrix)
precalc_xorwow_offset_matrix:
        /* <DEDUP_REMOVED lines=6400> */
	.type		$str$1,@object
	.size		$str$1,($str - $str$1)
$str$1:
        /*353c0*/ 	.byte	0x74, 0x69, 0x64, 0x3a, 0x20, 0x25, 0x6c, 0x6c, 0x75, 0x2c, 0x20, 0x72, 0x6f, 0x74, 0x61, 0x74
        /*353d0*/ 	.byte	0x65, 0x3a, 0x20, 0x25, 0x64, 0x2c, 0x20, 0x62, 0x6c, 0x6f, 0x63, 0x6b, 0x49, 0x64, 0x78, 0x2e
        /*353e0*/ 	.byte	0x78, 0x3a, 0x20, 0x25, 0x64, 0x2c, 0x20, 0x62, 0x6c, 0x6f, 0x63, 0x6b, 0x44, 0x69, 0x6d, 0x2e
        /*353f0*/ 	.byte	0x78, 0x3a, 0x20, 0x25, 0x64, 0x2c, 0x20, 0x74, 0x68, 0x72, 0x65, 0x61, 0x64, 0x49, 0x64, 0x78
        /*35400*/ 	.byte	0x2e, 0x78, 0x3a, 0x20, 0x25, 0x64, 0x0a, 0x00
	.type		$str,@object
	.size		$str,($str$2 - $str)
$str:
        /*35408*/ 	.byte	0x64, 0x69, 0x67, 0x69, 0x74, 0x3a, 0x20, 0x25, 0x64, 0x2c, 0x20, 0x72, 0x6f, 0x74, 0x61, 0x74
        /*35418*/ 	.byte	0x65, 0x3a, 0x20, 0x25, 0x64, 0x2c, 0x20, 0x70, 0x75, 0x74, 0x20, 0x62, 0x6c, 0x6f, 0x63, 0x6b
        /*35428*/ 	.byte	0x28, 0x25, 0x64, 0x2c, 0x20, 0x25, 0x64, 0x29, 0x20, 0x61, 0x74, 0x20, 0x28, 0x25, 0x64, 0x2c
        /*35438*/ 	.byte	0x20, 0x25, 0x64, 0x29, 0x2c, 0x20, 0x74, 0x68, 0x65, 0x20, 0x62, 0x6f, 0x61, 0x72, 0x64, 0x20
        /*35448*/ 	.byte	0x69, 0x73, 0x20, 0x25, 0x6c, 0x6c, 0x75, 0x0a, 0x00
	.type		$str$2,@object
	.size		$str$2,(.L_11 - $str$2)
$str$2:
        /*35451*/ 	.byte	0x66, 0x69, 0x6e, 0x64, 0x20, 0x61, 0x20, 0x73, 0x6f, 0x6c, 0x75, 0x74, 0x69, 0x6f, 0x6e, 0x20
        /*35461*/ 	.byte	0x77, 0x69, 0x74, 0x68, 0x20, 0x74, 0x69, 0x64, 0x3a, 0x20, 0x25, 0x6c, 0x6c, 0x75, 0x2c, 0x20
        /*35471*/ 	.byte	0x78, 0x20, 0x72, 0x6f, 0x74, 0x61, 0x74, 0x65, 0x3a, 0x20, 0x25, 0x64, 0x2c, 0x20, 0x62, 0x6c
        /*35481*/ 	.byte	0x6f, 0x63, 0x6b, 0x49, 0x64, 0x78, 0x2e, 0x78, 0x3a, 0x20, 0x25, 0x64, 0x2c, 0x20, 0x62, 0x6c
        /*35491*/ 	.byte	0x6f, 0x63, 0x6b, 0x44, 0x69, 0x6d, 0x2e, 0x78, 0x3a, 0x20, 0x25, 0x64, 0x2c, 0x20, 0x74, 0x68
        /*354a1*/ 	.byte	0x72, 0x65, 0x61, 0x64, 0x49, 0x64, 0x78, 0x2e, 0x78, 0x3a, 0x20, 0x25, 0x64, 0x0a, 0x00
.L_11:


//--------------------- .nv.shared.reserved.0     --------------------------
	.section	.nv.shared.reserved.0,"aw",@nobits
	.weak		__nv_reservedSMEM_offset_0_alias
	.size		__nv_reservedSMEM_offset_0_alias, 0, 64
	.other		__nv_reservedSMEM_offset_0_alias,@"STO_CUDA_RESERVED_SHARED STV_DEFAULT"
__nv_reservedSMEM_offset_0_alias:
	.zero		0
	.zero		64


//--------------------- .nv.constant0.auto_player --------------------------
	.section	.nv.constant0.auto_player,"a",@progbits
	.sectionflags	@""
	.align	4
.nv.constant0.auto_player:
	.zero		896


//--------------------- SYMBOLS --------------------------

	.type		.nv.reservedSmem.offset0,@object
	.size		.nv.reservedSmem.offset0,0x4
	.type		vprintf,@function
